//
// Generated by NVIDIA NVVM Compiler
//
// Compiler Build ID: CL-36424714
// Cuda compilation tools, release 13.0, V13.0.88
// Based on NVVM 20.0.0
//

.version 9.0
.target sm_100
.address_size 64

	// .globl	_Z11testThread1PiPKiS1_
.extern .func  (.param .b32 func_retval0) vprintf
(
	.param .b64 vprintf_param_0,
	.param .b64 vprintf_param_1
)
;
.global .align 1 .b8 $str[17] = {66, 108, 111, 99, 107, 32, 68, 105, 109, 32, 88, 32, 37, 100, 32, 10};
.global .align 1 .b8 $str$1[17] = {66, 108, 111, 99, 107, 32, 68, 105, 109, 32, 89, 32, 37, 100, 32, 10};

.visible .entry _Z11testThread1PiPKiS1_(
	.param .u64 .ptr .align 1 _Z11testThread1PiPKiS1__param_0,
	.param .u64 .ptr .align 1 _Z11testThread1PiPKiS1__param_1,
	.param .u64 .ptr .align 1 _Z11testThread1PiPKiS1__param_2
)
{
	.reg .b32 	%r<5>;
	.reg .b64 	%rd<11>;

	ld.param.u64 	%rd1, [_Z11testThread1PiPKiS1__param_0];
	ld.param.u64 	%rd2, [_Z11testThread1PiPKiS1__param_1];
	ld.param.u64 	%rd3, [_Z11testThread1PiPKiS1__param_2];
	cvta.to.global.u64 	%rd4, %rd1;
	cvta.to.global.u64 	%rd5, %rd2;
	cvta.to.global.u64 	%rd6, %rd3;
	mov.u32 	%r1, %tid.x;
	mul.wide.u32 	%rd7, %r1, 4;
	add.s64 	%rd8, %rd6, %rd7;
	ld.global.u32 	%r2, [%rd8];
	add.s64 	%rd9, %rd5, %rd7;
	ld.global.u32 	%r3, [%rd9];
	sub.s32 	%r4, %r2, %r3;
	add.s64 	%rd10, %rd4, %rd7;
	st.global.u32 	[%rd10], %r4;
	ret;

}
	// .globl	_Z11testThread2PiPKiS1_
.visible .entry _Z11testThread2PiPKiS1_(
	.param .u64 .ptr .align 1 _Z11testThread2PiPKiS1__param_0,
	.param .u64 .ptr .align 1 _Z11testThread2PiPKiS1__param_1,
	.param .u64 .ptr .align 1 _Z11testThread2PiPKiS1__param_2
)
{
	.local .align 8 .b8 	__local_depot1[8];
	.reg .b64 	%SP;
	.reg .b64 	%SPL;
	.reg .pred 	%p<2>;
	.reg .b32 	%r<13>;
	.reg .b64 	%rd<17>;

	mov.u64 	%SPL, __local_depot1;
	cvta.local.u64 	%SP, %SPL;
	ld.param.u64 	%rd1, [_Z11testThread2PiPKiS1__param_0];
	ld.param.u64 	%rd2, [_Z11testThread2PiPKiS1__param_1];
	ld.param.u64 	%rd3, [_Z11testThread2PiPKiS1__param_2];
	cvta.to.global.u64 	%rd4, %rd1;
	cvta.to.global.u64 	%rd5, %rd2;
	cvta.to.global.u64 	%rd6, %rd3;
	mov.u32 	%r2, %tid.x;
	mov.u32 	%r3, %tid.y;
	mov.u32 	%r1, %ntid.x;
	mad.lo.s32 	%r4, %r3, %r1, %r2;
	mul.wide.u32 	%rd7, %r4, 4;
	add.s64 	%rd8, %rd6, %rd7;
	ld.global.u32 	%r5, [%rd8];
	add.s64 	%rd9, %rd5, %rd7;
	ld.global.u32 	%r6, [%rd9];
	sub.s32 	%r7, %r5, %r6;
	add.s64 	%rd10, %rd4, %rd7;
	st.global.u32 	[%rd10], %r7;
	setp.ne.s32 	%p1, %r4, 0;
	@%p1 bra 	$L__BB1_2;
	add.u64 	%rd11, %SP, 0;
	add.u64 	%rd12, %SPL, 0;
	st.local.u32 	[%rd12], %r1;
	mov.u64 	%rd13, $str;
	cvta.global.u64 	%rd14, %rd13;
	{ // callseq 0, 0
	.param .b64 param0;
	st.param.b64 	[param0], %rd14;
	.param .b64 param1;
	st.param.b64 	[param1], %rd11;
	.param .b32 retval0;
	call.uni (retval0), 
	vprintf, 
	(
	param0, 
	param1
	);
	ld.param.b32 	%r8, [retval0];
	} // callseq 0
	mov.u32 	%r10, %ntid.y;
	st.local.u32 	[%rd12], %r10;
	mov.u64 	%rd15, $str$1;
	cvta.global.u64 	%rd16, %rd15;
	{ // callseq 1, 0
	.param .b64 param0;
	st.param.b64 	[param0], %rd16;
	.param .b64 param1;
	st.param.b64 	[param1], %rd11;
	.param .b32 retval0;
	call.uni (retval0), 
	vprintf, 
	(
	param0, 
	param1
	);
	ld.param.b32 	%r11, [retval0];
	} // callseq 1
$L__BB1_2:
	ret;

}
	// .globl	_Z11testThread3PiPKiS1_
.visible .entry _Z11testThread3PiPKiS1_(
	.param .u64 .ptr .align 1 _Z11testThread3PiPKiS1__param_0,
	.param .u64 .ptr .align 1 _Z11testThread3PiPKiS1__param_1,
	.param .u64 .ptr .align 1 _Z11testThread3PiPKiS1__param_2
)
{
	.reg .b32 	%r<11>;
	.reg .b64 	%rd<11>;

	ld.param.u64 	%rd1, [_Z11testThread3PiPKiS1__param_0];
	ld.param.u64 	%rd2, [_Z11testThread3PiPKiS1__param_1];
	ld.param.u64 	%rd3, [_Z11testThread3PiPKiS1__param_2];
	cvta.to.global.u64 	%rd4, %rd1;
	cvta.to.global.u64 	%rd5, %rd2;
	cvta.to.global.u64 	%rd6, %rd3;
	mov.u32 	%r1, %tid.x;
	mov.u32 	%r2, %tid.y;
	mov.u32 	%r3, %ntid.x;
	mov.u32 	%r4, %tid.z;
	mov.u32 	%r5, %ntid.y;
	mad.lo.s32 	%r6, %r5, %r4, %r2;
	mad.lo.s32 	%r7, %r6, %r3, %r1;
	mul.wide.u32 	%rd7, %r7, 4;
	add.s64 	%rd8, %rd6, %rd7;
	ld.global.u32 	%r8, [%rd8];
	add.s64 	%rd9, %rd5, %rd7;
	ld.global.u32 	%r9, [%rd9];
	sub.s32 	%r10, %r8, %r9;
	add.s64 	%rd10, %rd4, %rd7;
	st.global.u32 	[%rd10], %r10;
	ret;

}
	// .globl	_Z10testBlock1PiPKiS1_
.visible .entry _Z10testBlock1PiPKiS1_(
	.param .u64 .ptr .align 1 _Z10testBlock1PiPKiS1__param_0,
	.param .u64 .ptr .align 1 _Z10testBlock1PiPKiS1__param_1,
	.param .u64 .ptr .align 1 _Z10testBlock1PiPKiS1__param_2
)
{
	.reg .b32 	%r<5>;
	.reg .b64 	%rd<11>;

	ld.param.u64 	%rd1, [_Z10testBlock1PiPKiS1__param_0];
	ld.param.u64 	%rd2, [_Z10testBlock1PiPKiS1__param_1];
	ld.param.u64 	%rd3, [_Z10testBlock1PiPKiS1__param_2];
	cvta.to.global.u64 	%rd4, %rd1;
	cvta.to.global.u64 	%rd5, %rd2;
	cvta.to.global.u64 	%rd6, %rd3;
	mov.u32 	%r1, %ctaid.x;
	mul.wide.u32 	%rd7, %r1, 4;
	add.s64 	%rd8, %rd6, %rd7;
	ld.global.u32 	%r2, [%rd8];
	add.s64 	%rd9, %rd5, %rd7;
	ld.global.u32 	%r3, [%rd9];
	sub.s32 	%r4, %r2, %r3;
	add.s64 	%rd10, %rd4, %rd7;
	st.global.u32 	[%rd10], %r4;
	ret;

}
	// .globl	_Z10testBlock2PiPKiS1_
.visible .entry _Z10testBlock2PiPKiS1_(
	.param .u64 .ptr .align 1 _Z10testBlock2PiPKiS1__param_0,
	.param .u64 .ptr .align 1 _Z10testBlock2PiPKiS1__param_1,
	.param .u64 .ptr .align 1 _Z10testBlock2PiPKiS1__param_2
)
{
	.reg .b32 	%r<8>;
	.reg .b64 	%rd<11>;

	ld.param.u64 	%rd1, [_Z10testBlock2PiPKiS1__param_0];
	ld.param.u64 	%rd2, [_Z10testBlock2PiPKiS1__param_1];
	ld.param.u64 	%rd3, [_Z10testBlock2PiPKiS1__param_2];
	cvta.to.global.u64 	%rd4, %rd1;
	cvta.to.global.u64 	%rd5, %rd2;
	cvta.to.global.u64 	%rd6, %rd3;
	mov.u32 	%r1, %ctaid.x;
	mov.u32 	%r2, %ctaid.y;
	mov.u32 	%r3, %nctaid.x;
	mad.lo.s32 	%r4, %r2, %r3, %r1;
	mul.wide.s32 	%rd7, %r4, 4;
	add.s64 	%rd8, %rd6, %rd7;
	ld.global.u32 	%r5, [%rd8];
	add.s64 	%rd9, %rd5, %rd7;
	ld.global.u32 	%r6, [%rd9];
	sub.s32 	%r7, %r5, %r6;
	add.s64 	%rd10, %rd4, %rd7;
	st.global.u32 	[%rd10], %r7;
	ret;

}
	// .globl	_Z10testBlock3PiPKiS1_
.visible .entry _Z10testBlock3PiPKiS1_(
	.param .u64 .ptr .align 1 _Z10testBlock3PiPKiS1__param_0,
	.param .u64 .ptr .align 1 _Z10testBlock3PiPKiS1__param_1,
	.param .u64 .ptr .align 1 _Z10testBlock3PiPKiS1__param_2
)
{
	.reg .b32 	%r<11>;
	.reg .b64 	%rd<11>;

	ld.param.u64 	%rd1, [_Z10testBlock3PiPKiS1__param_0];
	ld.param.u64 	%rd2, [_Z10testBlock3PiPKiS1__param_1];
	ld.param.u64 	%rd3, [_Z10testBlock3PiPKiS1__param_2];
	cvta.to.global.u64 	%rd4, %rd1;
	cvta.to.global.u64 	%rd5, %rd2;
	cvta.to.global.u64 	%rd6, %rd3;
	mov.u32 	%r1, %ctaid.x;
	mov.u32 	%r2, %ctaid.y;
	mov.u32 	%r3, %nctaid.x;
	mov.u32 	%r4, %ctaid.z;
	mov.u32 	%r5, %nctaid.y;
	mad.lo.s32 	%r6, %r5, %r4, %r2;
	mad.lo.s32 	%r7, %r6, %r3, %r1;
	mul.wide.s32 	%rd7, %r7, 4;
	add.s64 	%rd8, %rd6, %rd7;
	ld.global.u32 	%r8, [%rd8];
	add.s64 	%rd9, %rd5, %rd7;
	ld.global.u32 	%r9, [%rd9];
	sub.s32 	%r10, %r8, %r9;
	add.s64 	%rd10, %rd4, %rd7;
	st.global.u32 	[%rd10], %r10;
	ret;

}
	// .globl	_Z16testBlockThread1PiPKiS1_
.visible .entry _Z16testBlockThread1PiPKiS1_(
	.param .u64 .ptr .align 1 _Z16testBlockThread1PiPKiS1__param_0,
	.param .u64 .ptr .align 1 _Z16testBlockThread1PiPKiS1__param_1,
	.param .u64 .ptr .align 1 _Z16testBlockThread1PiPKiS1__param_2
)
{
	.reg .b32 	%r<8>;
	.reg .b64 	%rd<11>;

	ld.param.u64 	%rd1, [_Z16testBlockThread1PiPKiS1__param_0];
	ld.param.u64 	%rd2, [_Z16testBlockThread1PiPKiS1__param_1];
	ld.param.u64 	%rd3, [_Z16testBlockThread1PiPKiS1__param_2];
	cvta.to.global.u64 	%rd4, %rd1;
	cvta.to.global.u64 	%rd5, %rd2;
	cvta.to.global.u64 	%rd6, %rd3;
	mov.u32 	%r1, %tid.x;
	mov.u32 	%r2, %ntid.x;
	mov.u32 	%r3, %ctaid.x;
	mad.lo.s32 	%r4, %r2, %r3, %r1;
	mul.wide.s32 	%rd7, %r4, 4;
	add.s64 	%rd8, %rd6, %rd7;
	ld.global.u32 	%r5, [%rd8];
	add.s64 	%rd9, %rd5, %rd7;
	ld.global.u32 	%r6, [%rd9];
	sub.s32 	%r7, %r5, %r6;
	add.s64 	%rd10, %rd4, %rd7;
	st.global.u32 	[%rd10], %r7;
	ret;

}
	// .globl	_Z16testBlockThread2PiPKiS1_
.visible .entry _Z16testBlockThread2PiPKiS1_(
	.param .u64 .ptr .align 1 _Z16testBlockThread2PiPKiS1__param_0,
	.param .u64 .ptr .align 1 _Z16testBlockThread2PiPKiS1__param_1,
	.param .u64 .ptr .align 1 _Z16testBlockThread2PiPKiS1__param_2
)
{
	.reg .b32 	%r<11>;
	.reg .b64 	%rd<11>;

	ld.param.u64 	%rd1, [_Z16testBlockThread2PiPKiS1__param_0];
	ld.param.u64 	%rd2, [_Z16testBlockThread2PiPKiS1__param_1];
	ld.param.u64 	%rd3, [_Z16testBlockThread2PiPKiS1__param_2];
	cvta.to.global.u64 	%rd4, %rd1;
	cvta.to.global.u64 	%rd5, %rd2;
	cvta.to.global.u64 	%rd6, %rd3;
	mov.u32 	%r1, %tid.x;
	mov.u32 	%r2, %tid.y;
	mov.u32 	%r3, %ntid.x;
	mov.u32 	%r4, %ntid.y;
	mov.u32 	%r5, %ctaid.x;
	mad.lo.s32 	%r6, %r5, %r4, %r2;
	mad.lo.s32 	%r7, %r6, %r3, %r1;
	mul.wide.s32 	%rd7, %r7, 4;
	add.s64 	%rd8, %rd6, %rd7;
	ld.global.u32 	%r8, [%rd8];
	add.s64 	%rd9, %rd5, %rd7;
	ld.global.u32 	%r9, [%rd9];
	sub.s32 	%r10, %r8, %r9;
	add.s64 	%rd10, %rd4, %rd7;
	st.global.u32 	[%rd10], %r10;
	ret;

}
	// .globl	_Z16testBlockThread3PiPKiS1_
.visible .entry _Z16testBlockThread3PiPKiS1_(
	.param .u64 .ptr .align 1 _Z16testBlockThread3PiPKiS1__param_0,
	.param .u64 .ptr .align 1 _Z16testBlockThread3PiPKiS1__param_1,
	.param .u64 .ptr .align 1 _Z16testBlockThread3PiPKiS1__param_2
)
{
	.reg .b32 	%r<14>;
	.reg .b64 	%rd<11>;

	ld.param.u64 	%rd1, [_Z16testBlockThread3PiPKiS1__param_0];
	ld.param.u64 	%rd2, [_Z16testBlockThread3PiPKiS1__param_1];
	ld.param.u64 	%rd3, [_Z16testBlockThread3PiPKiS1__param_2];
	cvta.to.global.u64 	%rd4, %rd1;
	cvta.to.global.u64 	%rd5, %rd2;
	cvta.to.global.u64 	%rd6, %rd3;
	mov.u32 	%r1, %tid.x;
	mov.u32 	%r2, %tid.y;
	mov.u32 	%r3, %ntid.x;
	mov.u32 	%r4, %tid.z;
	mov.u32 	%r5, %ntid.y;
	mov.u32 	%r6, %ntid.z;
	mov.u32 	%r7, %ctaid.x;
	mad.lo.s32 	%r8, %r7, %r6, %r4;
	mad.lo.s32 	%r9, %r8, %r5, %r2;
	mad.lo.s32 	%r10, %r9, %r3, %r1;
	mul.wide.s32 	%rd7, %r10, 4;
	add.s64 	%rd8, %rd6, %rd7;
	ld.global.u32 	%r11, [%rd8];
	add.s64 	%rd9, %rd5, %rd7;
	ld.global.u32 	%r12, [%rd9];
	sub.s32 	%r13, %r11, %r12;
	add.s64 	%rd10, %rd4, %rd7;
	st.global.u32 	[%rd10], %r13;
	ret;

}
	// .globl	_Z16testBlockThread4PiPKiS1_
.visible .entry _Z16testBlockThread4PiPKiS1_(
	.param .u64 .ptr .align 1 _Z16testBlockThread4PiPKiS1__param_0,
	.param .u64 .ptr .align 1 _Z16testBlockThread4PiPKiS1__param_1,
	.param .u64 .ptr .align 1 _Z16testBlockThread4PiPKiS1__param_2
)
{
	.reg .b32 	%r<11>;
	.reg .b64 	%rd<11>;

	ld.param.u64 	%rd1, [_Z16testBlockThread4PiPKiS1__param_0];
	ld.param.u64 	%rd2, [_Z16testBlockThread4PiPKiS1__param_1];
	ld.param.u64 	%rd3, [_Z16testBlockThread4PiPKiS1__param_2];
	cvta.to.global.u64 	%rd4, %rd1;
	cvta.to.global.u64 	%rd5, %rd2;
	cvta.to.global.u64 	%rd6, %rd3;
	mov.u32 	%r1, %ctaid.x;
	mov.u32 	%r2, %ctaid.y;
	mov.u32 	%r3, %nctaid.x;
	mad.lo.s32 	%r4, %r2, %r3, %r1;
	mov.u32 	%r5, %tid.x;
	mov.u32 	%r6, %ntid.x;
	mad.lo.s32 	%r7, %r4, %r6, %r5;
	mul.wide.s32 	%rd7, %r7, 4;
	add.s64 	%rd8, %rd6, %rd7;
	ld.global.u32 	%r8, [%rd8];
	add.s64 	%rd9, %rd5, %rd7;
	ld.global.u32 	%r9, [%rd9];
	sub.s32 	%r10, %r8, %r9;
	add.s64 	%rd10, %rd4, %rd7;
	st.global.u32 	[%rd10], %r10;
	ret;

}
	// .globl	_Z16testBlockThread5PiPKiS1_
.visible .entry _Z16testBlockThread5PiPKiS1_(
	.param .u64 .ptr .align 1 _Z16testBlockThread5PiPKiS1__param_0,
	.param .u64 .ptr .align 1 _Z16testBlockThread5PiPKiS1__param_1,
	.param .u64 .ptr .align 1 _Z16testBlockThread5PiPKiS1__param_2
)
{
	.reg .b32 	%r<14>;
	.reg .b64 	%rd<11>;

	ld.param.u64 	%rd1, [_Z16testBlockThread5PiPKiS1__param_0];
	ld.param.u64 	%rd2, [_Z16testBlockThread5PiPKiS1__param_1];
	ld.param.u64 	%rd3, [_Z16testBlockThread5PiPKiS1__param_2];
	cvta.to.global.u64 	%rd4, %rd1;
	cvta.to.global.u64 	%rd5, %rd2;
	cvta.to.global.u64 	%rd6, %rd3;
	mov.u32 	%r1, %ctaid.x;
	mov.u32 	%r2, %ctaid.y;
	mov.u32 	%r3, %nctaid.x;
	mov.u32 	%r4, %ctaid.z;
	mov.u32 	%r5, %nctaid.y;
	mad.lo.s32 	%r6, %r5, %r4, %r2;
	mad.lo.s32 	%r7, %r6, %r3, %r1;
	mov.u32 	%r8, %tid.x;
	mov.u32 	%r9, %ntid.x;
	mad.lo.s32 	%r10, %r7, %r9, %r8;
	mul.wide.s32 	%rd7, %r10, 4;
	add.s64 	%rd8, %rd6, %rd7;
	ld.global.u32 	%r11, [%rd8];
	add.s64 	%rd9, %rd5, %rd7;
	ld.global.u32 	%r12, [%rd9];
	sub.s32 	%r13, %r11, %r12;
	add.s64 	%rd10, %rd4, %rd7;
	st.global.u32 	[%rd10], %r13;
	ret;

}
	// .globl	_Z16testBlockThread6PiPKiS1_
.visible .entry _Z16testBlockThread6PiPKiS1_(
	.param .u64 .ptr .align 1 _Z16testBlockThread6PiPKiS1__param_0,
	.param .u64 .ptr .align 1 _Z16testBlockThread6PiPKiS1__param_1,
	.param .u64 .ptr .align 1 _Z16testBlockThread6PiPKiS1__param_2
)
{
	.reg .b32 	%r<14>;
	.reg .b64 	%rd<11>;

	ld.param.u64 	%rd1, [_Z16testBlockThread6PiPKiS1__param_0];
	ld.param.u64 	%rd2, [_Z16testBlockThread6PiPKiS1__param_1];
	ld.param.u64 	%rd3, [_Z16testBlockThread6PiPKiS1__param_2];
	cvta.to.global.u64 	%rd4, %rd1;
	cvta.to.global.u64 	%rd5, %rd2;
	cvta.to.global.u64 	%rd6, %rd3;
	mov.u32 	%r1, %tid.x;
	mov.u32 	%r2, %tid.y;
	mov.u32 	%r3, %ntid.x;
	mov.u32 	%r4, %ctaid.x;
	mov.u32 	%r5, %ctaid.y;
	mov.u32 	%r6, %nctaid.x;
	mad.lo.s32 	%r7, %r5, %r6, %r4;
	mov.u32 	%r8, %ntid.y;
	mad.lo.s32 	%r9, %r7, %r8, %r2;
	mad.lo.s32 	%r10, %r9, %r3, %r1;
	mul.wide.s32 	%rd7, %r10, 4;
	add.s64 	%rd8, %rd6, %rd7;
	ld.global.u32 	%r11, [%rd8];
	add.s64 	%rd9, %rd5, %rd7;
	ld.global.u32 	%r12, [%rd9];
	sub.s32 	%r13, %r11, %r12;
	add.s64 	%rd10, %rd4, %rd7;
	st.global.u32 	[%rd10], %r13;
	ret;

}
	// .globl	_Z16testBlockThread7PiPKiS1_
.visible .entry _Z16testBlockThread7PiPKiS1_(
	.param .u64 .ptr .align 1 _Z16testBlockThread7PiPKiS1__param_0,
	.param .u64 .ptr .align 1 _Z16testBlockThread7PiPKiS1__param_1,
	.param .u64 .ptr .align 1 _Z16testBlockThread7PiPKiS1__param_2
)
{
	.reg .b32 	%r<17>;
	.reg .b64 	%rd<11>;

	ld.param.u64 	%rd1, [_Z16testBlockThread7PiPKiS1__param_0];
	ld.param.u64 	%rd2, [_Z16testBlockThread7PiPKiS1__param_1];
	ld.param.u64 	%rd3, [_Z16testBlockThread7PiPKiS1__param_2];
	cvta.to.global.u64 	%rd4, %rd1;
	cvta.to.global.u64 	%rd5, %rd2;
	cvta.to.global.u64 	%rd6, %rd3;
	mov.u32 	%r1, %tid.x;
	mov.u32 	%r2, %tid.y;
	mov.u32 	%r3, %ntid.x;
	mov.u32 	%r4, %tid.z;
	mov.u32 	%r5, %ntid.y;
	mov.u32 	%r6, %ctaid.x;
	mov.u32 	%r7, %ctaid.y;
	mov.u32 	%r8, %nctaid.x;
	mad.lo.s32 	%r9, %r7, %r8, %r6;
	mov.u32 	%r10, %ntid.z;
	mad.lo.s32 	%r11, %r9, %r10, %r4;
	mad.lo.s32 	%r12, %r11, %r5, %r2;
	mad.lo.s32 	%r13, %r12, %r3, %r1;
	mul.wide.s32 	%rd7, %r13, 4;
	add.s64 	%rd8, %rd6, %rd7;
	ld.global.u32 	%r14, [%rd8];
	add.s64 	%rd9, %rd5, %rd7;
	ld.global.u32 	%r15, [%rd9];
	sub.s32 	%r16, %r14, %r15;
	add.s64 	%rd10, %rd4, %rd7;
	st.global.u32 	[%rd10], %r16;
	ret;

}
	// .globl	_Z16testBlockThread8PiPKiS1_
.visible .entry _Z16testBlockThread8PiPKiS1_(
	.param .u64 .ptr .align 1 _Z16testBlockThread8PiPKiS1__param_0,
	.param .u64 .ptr .align 1 _Z16testBlockThread8PiPKiS1__param_1,
	.param .u64 .ptr .align 1 _Z16testBlockThread8PiPKiS1__param_2
)
{
	.reg .b32 	%r<17>;
	.reg .b64 	%rd<11>;

	ld.param.u64 	%rd1, [_Z16testBlockThread8PiPKiS1__param_0];
	ld.param.u64 	%rd2, [_Z16testBlockThread8PiPKiS1__param_1];
	ld.param.u64 	%rd3, [_Z16testBlockThread8PiPKiS1__param_2];
	cvta.to.global.u64 	%rd4, %rd1;
	cvta.to.global.u64 	%rd5, %rd2;
	cvta.to.global.u64 	%rd6, %rd3;
	mov.u32 	%r1, %tid.x;
	mov.u32 	%r2, %tid.y;
	mov.u32 	%r3, %ntid.x;
	mov.u32 	%r4, %ctaid.x;
	mov.u32 	%r5, %ctaid.y;
	mov.u32 	%r6, %nctaid.x;
	mov.u32 	%r7, %ctaid.z;
	mov.u32 	%r8, %nctaid.y;
	mad.lo.s32 	%r9, %r8, %r7, %r5;
	mad.lo.s32 	%r10, %r9, %r6, %r4;
	mov.u32 	%r11, %ntid.y;
	mad.lo.s32 	%r12, %r10, %r11, %r2;
	mad.lo.s32 	%r13, %r12, %r3, %r1;
	mul.wide.s32 	%rd7, %r13, 4;
	add.s64 	%rd8, %rd6, %rd7;
	ld.global.u32 	%r14, [%rd8];
	add.s64 	%rd9, %rd5, %rd7;
	ld.global.u32 	%r15, [%rd9];
	sub.s32 	%r16, %r14, %r15;
	add.s64 	%rd10, %rd4, %rd7;
	st.global.u32 	[%rd10], %r16;
	ret;

}
	// .globl	_Z16testBlockThread9PiPKiS1_
.visible .entry _Z16testBlockThread9PiPKiS1_(
	.param .u64 .ptr .align 1 _Z16testBlockThread9PiPKiS1__param_0,
	.param .u64 .ptr .align 1 _Z16testBlockThread9PiPKiS1__param_1,
	.param .u64 .ptr .align 1 _Z16testBlockThread9PiPKiS1__param_2
)
{
	.reg .b32 	%r<20>;
	.reg .b64 	%rd<11>;

	ld.param.u64 	%rd1, [_Z16testBlockThread9PiPKiS1__param_0];
	ld.param.u64 	%rd2, [_Z16testBlockThread9PiPKiS1__param_1];
	ld.param.u64 	%rd3, [_Z16testBlockThread9PiPKiS1__param_2];
	cvta.to.global.u64 	%rd4, %rd1;
	cvta.to.global.u64 	%rd5, %rd2;
	cvta.to.global.u64 	%rd6, %rd3;
	mov.u32 	%r1, %tid.x;
	mov.u32 	%r2, %tid.y;
	mov.u32 	%r3, %ntid.x;
	mov.u32 	%r4, %tid.z;
	mov.u32 	%r5, %ntid.y;
	mov.u32 	%r6, %ctaid.x;
	mov.u32 	%r7, %ctaid.y;
	mov.u32 	%r8, %nctaid.x;
	mov.u32 	%r9, %ctaid.z;
	mov.u32 	%r10, %nctaid.y;
	mad.lo.s32 	%r11, %r10, %r9, %r7;
	mad.lo.s32 	%r12, %r11, %r8, %r6;
	mov.u32 	%r13, %ntid.z;
	mad.lo.s32 	%r14, %r12, %r13, %r4;
	mad.lo.s32 	%r15, %r14, %r5, %r2;
	mad.lo.s32 	%r16, %r15, %r3, %r1;
	mul.wide.s32 	%rd7, %r16, 4;
	add.s64 	%rd8, %rd6, %rd7;
	ld.global.u32 	%r17, [%rd8];
	add.s64 	%rd9, %rd5, %rd7;
	ld.global.u32 	%r18, [%rd9];
	sub.s32 	%r19, %r17, %r18;
	add.s64 	%rd10, %rd4, %rd7;
	st.global.u32 	[%rd10], %r19;
	ret;

}


// ===== COMPILED SASS (sm_100) =====

	.target	sm_100

	.elftype	@"ET_EXEC"


//--------------------- .note.nv.tkinfo           --------------------------
	.section	.note.nv.tkinfo,"",@"SHT_NOTE"
	.sectionflags	@"SHF_NOTE_NV_TKINFO"
	.tkinfo
        /*0018*/ 	.word	0x00000002
        /*0030*/ 	.string	""
        /*0030*/ 	.string	"ptxas"
        /*0030*/ 	.string	"Cuda compilation tools, release 13.0, V13.0.88"
        /*0030*/ 	.string	"Build cuda_13.0.r13.0/compiler.36424714_0"
        /*0030*/ 	.string	"-arch sm_100 -m 64 "



//--------------------- .note.nv.cuinfo           --------------------------
	.section	.note.nv.cuinfo,"",@"SHT_NOTE"
	.sectionflags	@"SHF_NOTE_NV_CUINFO"
        /*0018*/ 	.short	0x0002
        /*001a*/ 	.short	0x0064
        /*001c*/ 	.short	0x0082
	.zero		2


//--------------------- .nv.info                  --------------------------
	.section	.nv.info,"",@"SHT_CUDA_INFO"
	.align	4


	//----- nvinfo : EIATTR_REGCOUNT
	.align		4
        /*0000*/ 	.byte	0x04, 0x2f
        /*0002*/ 	.short	(.L_3 - .L_2)
	.align		4
.L_2:
        /*0004*/ 	.word	index@(_Z11testThread1PiPKiS1_)
        /*0008*/ 	.word	0x0000000c


	//----- nvinfo : EIATTR_FRAME_SIZE
	.align		4
.L_3:
        /*000c*/ 	.byte	0x04, 0x11
        /*000e*/ 	.short	(.L_5 - .L_4)
	.align		4
.L_4:
        /*0010*/ 	.word	index@(_Z11testThread1PiPKiS1_)
        /*0014*/ 	.word	0x00000000


	//----- nvinfo : EIATTR_REGCOUNT
	.align		4
.L_5:
        /*0018*/ 	.byte	0x04, 0x2f
        /*001a*/ 	.short	(.L_7 - .L_6)
	.align		4
.L_6:
        /*001c*/ 	.word	index@(_Z11testThread2PiPKiS1_)
        /*0020*/ 	.word	0x00000018


	//----- nvinfo : EIATTR_FRAME_SIZE
	.align		4
.L_7:
        /*0024*/ 	.byte	0x04, 0x11
        /*0026*/ 	.short	(.L_9 - .L_8)
	.align		4
.L_8:
        /*0028*/ 	.word	index@(_Z11testThread2PiPKiS1_)
        /*002c*/ 	.word	0x00000008


	//----- nvinfo : EIATTR_REGCOUNT
	.align		4
.L_9:
        /*0030*/ 	.byte	0x04, 0x2f
        /*0032*/ 	.short	(.L_11 - .L_10)
	.align		4
.L_10:
        /*0034*/ 	.word	index@(_Z11testThread3PiPKiS1_)
        /*0038*/ 	.word	0x0000000c


	//----- nvinfo : EIATTR_FRAME_SIZE
	.align		4
.L_11:
        /*003c*/ 	.byte	0x04, 0x11
        /*003e*/ 	.short	(.L_13 - .L_12)
	.align		4
.L_12:
        /*0040*/ 	.word	index@(_Z11testThread3PiPKiS1_)
        /*0044*/ 	.word	0x00000000


	//----- nvinfo : EIATTR_REGCOUNT
	.align		4
.L_13:
        /*0048*/ 	.byte	0x04, 0x2f
        /*004a*/ 	.short	(.L_15 - .L_14)
	.align		4
.L_14:
        /*004c*/ 	.word	index@(_Z10testBlock1PiPKiS1_)
        /*0050*/ 	.word	0x0000000c


	//----- nvinfo : EIATTR_FRAME_SIZE
	.align		4
.L_15:
        /*0054*/ 	.byte	0x04, 0x11
        /*0056*/ 	.short	(.L_17 - .L_16)
	.align		4
.L_16:
        /*0058*/ 	.word	index@(_Z10testBlock1PiPKiS1_)
        /*005c*/ 	.word	0x00000000


	//----- nvinfo : EIATTR_REGCOUNT
	.align		4
.L_17:
        /*0060*/ 	.byte	0x04, 0x2f
        /*0062*/ 	.short	(.L_19 - .L_18)
	.align		4
.L_18:
        /*0064*/ 	.word	index@(_Z10testBlock2PiPKiS1_)
        /*0068*/ 	.word	0x0000000c


	//----- nvinfo : EIATTR_FRAME_SIZE
	.align		4
.L_19:
        /*006c*/ 	.byte	0x04, 0x11
        /*006e*/ 	.short	(.L_21 - .L_20)
	.align		4
.L_20:
        /*0070*/ 	.word	index@(_Z10testBlock2PiPKiS1_)
        /*0074*/ 	.word	0x00000000


	//----- nvinfo : EIATTR_REGCOUNT
	.align		4
.L_21:
        /*0078*/ 	.byte	0x04, 0x2f
        /*007a*/ 	.short	(.L_23 - .L_22)
	.align		4
.L_22:
        /*007c*/ 	.word	index@(_Z10testBlock3PiPKiS1_)
        /*0080*/ 	.word	0x0000000c


	//----- nvinfo : EIATTR_FRAME_SIZE
	.align		4
.L_23:
        /*0084*/ 	.byte	0x04, 0x11
        /*0086*/ 	.short	(.L_25 - .L_24)
	.align		4
.L_24:
        /*0088*/ 	.word	index@(_Z10testBlock3PiPKiS1_)
        /*008c*/ 	.word	0x00000000


	//----- nvinfo : EIATTR_REGCOUNT
	.align		4
.L_25:
        /*0090*/ 	.byte	0x04, 0x2f
        /*0092*/ 	.short	(.L_27 - .L_26)
	.align		4
.L_26:
        /*0094*/ 	.word	index@(_Z16testBlockThread1PiPKiS1_)
        /*0098*/ 	.word	0x0000000c


	//----- nvinfo : EIATTR_FRAME_SIZE
	.align		4
.L_27:
        /*009c*/ 	.byte	0x04, 0x11
        /*009e*/ 	.short	(.L_29 - .L_28)
	.align		4
.L_28:
        /*00a0*/ 	.word	index@(_Z16testBlockThread1PiPKiS1_)
        /*00a4*/ 	.word	0x00000000


	//----- nvinfo : EIATTR_REGCOUNT
	.align		4
.L_29:
        /*00a8*/ 	.byte	0x04, 0x2f
        /*00aa*/ 	.short	(.L_31 - .L_30)
	.align		4
.L_30:
        /*00ac*/ 	.word	index@(_Z16testBlockThread2PiPKiS1_)
        /*00b0*/ 	.word	0x0000000c


	//----- nvinfo : EIATTR_FRAME_SIZE
	.align		4
.L_31:
        /*00b4*/ 	.byte	0x04, 0x11
        /*00b6*/ 	.short	(.L_33 - .L_32)
	.align		4
.L_32:
        /*00b8*/ 	.word	index@(_Z16testBlockThread2PiPKiS1_)
        /*00bc*/ 	.word	0x00000000


	//----- nvinfo : EIATTR_REGCOUNT
	.align		4
.L_33:
        /*00c0*/ 	.byte	0x04, 0x2f
        /*00c2*/ 	.short	(.L_35 - .L_34)
	.align		4
.L_34:
        /*00c4*/ 	.word	index@(_Z16testBlockThread3PiPKiS1_)
        /*00c8*/ 	.word	0x0000000e


	//----- nvinfo : EIATTR_FRAME_SIZE
	.align		4
.L_35:
        /*00cc*/ 	.byte	0x04, 0x11
        /*00ce*/ 	.short	(.L_37 - .L_36)
	.align		4
.L_36:
        /*00d0*/ 	.word	index@(_Z16testBlockThread3PiPKiS1_)
        /*00d4*/ 	.word	0x00000000


	//----- nvinfo : EIATTR_REGCOUNT
	.align		4
.L_37:
        /*00d8*/ 	.byte	0x04, 0x2f
        /*00da*/ 	.short	(.L_39 - .L_38)
	.align		4
.L_38:
        /*00dc*/ 	.word	index@(_Z16testBlockThread4PiPKiS1_)
        /*00e0*/ 	.word	0x0000000c


	//----- nvinfo : EIATTR_FRAME_SIZE
	.align		4
.L_39:
        /*00e4*/ 	.byte	0x04, 0x11
        /*00e6*/ 	.short	(.L_41 - .L_40)
	.align		4
.L_40:
        /*00e8*/ 	.word	index@(_Z16testBlockThread4PiPKiS1_)
        /*00ec*/ 	.word	0x00000000


	//----- nvinfo : EIATTR_REGCOUNT
	.align		4
.L_41:
        /*00f0*/ 	.byte	0x04, 0x2f
        /*00f2*/ 	.short	(.L_43 - .L_42)
	.align		4
.L_42:
        /*00f4*/ 	.word	index@(_Z16testBlockThread5PiPKiS1_)
        /*00f8*/ 	.word	0x0000000c


	//----- nvinfo : EIATTR_FRAME_SIZE
	.align		4
.L_43:
        /*00fc*/ 	.byte	0x04, 0x11
        /*00fe*/ 	.short	(.L_45 - .L_44)
	.align		4
.L_44:
        /*0100*/ 	.word	index@(_Z16testBlockThread5PiPKiS1_)
        /*0104*/ 	.word	0x00000000


	//----- nvinfo : EIATTR_REGCOUNT
	.align		4
.L_45:
        /*0108*/ 	.byte	0x04, 0x2f
        /*010a*/ 	.short	(.L_47 - .L_46)
	.align		4
.L_46:
        /*010c*/ 	.word	index@(_Z16testBlockThread6PiPKiS1_)
        /*0110*/ 	.word	0x0000000c


	//----- nvinfo : EIATTR_FRAME_SIZE
	.align		4
.L_47:
        /*0114*/ 	.byte	0x04, 0x11
        /*0116*/ 	.short	(.L_49 - .L_48)
	.align		4
.L_48:
        /*0118*/ 	.word	index@(_Z16testBlockThread6PiPKiS1_)
        /*011c*/ 	.word	0x00000000


	//----- nvinfo : EIATTR_REGCOUNT
	.align		4
.L_49:
        /*0120*/ 	.byte	0x04, 0x2f
        /*0122*/ 	.short	(.L_51 - .L_50)
	.align		4
.L_50:
        /*0124*/ 	.word	index@(_Z16testBlockThread7PiPKiS1_)
        /*0128*/ 	.word	0x0000000e


	//----- nvinfo : EIATTR_FRAME_SIZE
	.align		4
.L_51:
        /*012c*/ 	.byte	0x04, 0x11
        /*012e*/ 	.short	(.L_53 - .L_52)
	.align		4
.L_52:
        /*0130*/ 	.word	index@(_Z16testBlockThread7PiPKiS1_)
        /*0134*/ 	.word	0x00000000


	//----- nvinfo : EIATTR_REGCOUNT
	.align		4
.L_53:
        /*0138*/ 	.byte	0x04, 0x2f
        /*013a*/ 	.short	(.L_55 - .L_54)
	.align		4
.L_54:
        /*013c*/ 	.word	index@(_Z16testBlockThread8PiPKiS1_)
        /*0140*/ 	.word	0x0000000c


	//----- nvinfo : EIATTR_FRAME_SIZE
	.align		4
.L_55:
        /*0144*/ 	.byte	0x04, 0x11
        /*0146*/ 	.short	(.L_57 - .L_56)
	.align		4
.L_56:
        /*0148*/ 	.word	index@(_Z16testBlockThread8PiPKiS1_)
        /*014c*/ 	.word	0x00000000


	//----- nvinfo : EIATTR_REGCOUNT
	.align		4
.L_57:
        /*0150*/ 	.byte	0x04, 0x2f
        /*0152*/ 	.short	(.L_59 - .L_58)
	.align		4
.L_58:
        /*0154*/ 	.word	index@(_Z16testBlockThread9PiPKiS1_)
        /*0158*/ 	.word	0x0000000e


	//----- nvinfo : EIATTR_FRAME_SIZE
	.align		4
.L_59:
        /*015c*/ 	.byte	0x04, 0x11
        /*015e*/ 	.short	(.L_61 - .L_60)
	.align		4
.L_60:
        /*0160*/ 	.word	index@(_Z16testBlockThread9PiPKiS1_)
        /*0164*/ 	.word	0x00000000


	//----- nvinfo : EIATTR_MIN_STACK_SIZE
	.align		4
.L_61:
        /*0168*/ 	.byte	0x04, 0x12
        /*016a*/ 	.short	(.L_63 - .L_62)
	.align		4
.L_62:
        /*016c*/ 	.word	index@(_Z16testBlockThread9PiPKiS1_)
        /*0170*/ 	.word	0x00000000


	//----- nvinfo : EIATTR_MIN_STACK_SIZE
	.align		4
.L_63:
        /*0174*/ 	.byte	0x04, 0x12
        /*0176*/ 	.short	(.L_65 - .L_64)
	.align		4
.L_64:
        /*0178*/ 	.word	index@(_Z16testBlockThread8PiPKiS1_)
        /*017c*/ 	.word	0x00000000


	//----- nvinfo : EIATTR_MIN_STACK_SIZE
	.align		4
.L_65:
        /*0180*/ 	.byte	0x04, 0x12
        /*0182*/ 	.short	(.L_67 - .L_66)
	.align		4
.L_66:
        /*0184*/ 	.word	index@(_Z16testBlockThread7PiPKiS1_)
        /*0188*/ 	.word	0x00000000


	//----- nvinfo : EIATTR_MIN_STACK_SIZE
	.align		4
.L_67:
        /*018c*/ 	.byte	0x04, 0x12
        /*018e*/ 	.short	(.L_69 - .L_68)
	.align		4
.L_68:
        /*0190*/ 	.word	index@(_Z16testBlockThread6PiPKiS1_)
        /*0194*/ 	.word	0x00000000


	//----- nvinfo : EIATTR_MIN_STACK_SIZE
	.align		4
.L_69:
        /*0198*/ 	.byte	0x04, 0x12
        /*019a*/ 	.short	(.L_71 - .L_70)
	.align		4
.L_70:
        /*019c*/ 	.word	index@(_Z16testBlockThread5PiPKiS1_)
        /*01a0*/ 	.word	0x00000000


	//----- nvinfo : EIATTR_MIN_STACK_SIZE
	.align		4
.L_71:
        /*01a4*/ 	.byte	0x04, 0x12
        /*01a6*/ 	.short	(.L_73 - .L_72)
	.align		4
.L_72:
        /*01a8*/ 	.word	index@(_Z16testBlockThread4PiPKiS1_)
        /*01ac*/ 	.word	0x00000000


	//----- nvinfo : EIATTR_MIN_STACK_SIZE
	.align		4
.L_73:
        /*01b0*/ 	.byte	0x04, 0x12
        /*01b2*/ 	.short	(.L_75 - .L_74)
	.align		4
.L_74:
        /*01b4*/ 	.word	index@(_Z16testBlockThread3PiPKiS1_)
        /*01b8*/ 	.word	0x00000000


	//----- nvinfo : EIATTR_MIN_STACK_SIZE
	.align		4
.L_75:
        /*01bc*/ 	.byte	0x04, 0x12
        /*01be*/ 	.short	(.L_77 - .L_76)
	.align		4
.L_76:
        /*01c0*/ 	.word	index@(_Z16testBlockThread2PiPKiS1_)
        /*01c4*/ 	.word	0x00000000


	//----- nvinfo : EIATTR_MIN_STACK_SIZE
	.align		4
.L_77:
        /*01c8*/ 	.byte	0x04, 0x12
        /*01ca*/ 	.short	(.L_79 - .L_78)
	.align		4
.L_78:
        /*01cc*/ 	.word	index@(_Z16testBlockThread1PiPKiS1_)
        /*01d0*/ 	.word	0x00000000


	//----- nvinfo : EIATTR_MIN_STACK_SIZE
	.align		4
.L_79:
        /*01d4*/ 	.byte	0x04, 0x12
        /*01d6*/ 	.short	(.L_81 - .L_80)
	.align		4
.L_80:
        /*01d8*/ 	.word	index@(_Z10testBlock3PiPKiS1_)
        /*01dc*/ 	.word	0x00000000


	//----- nvinfo : EIATTR_MIN_STACK_SIZE
	.align		4
.L_81:
        /*01e0*/ 	.byte	0x04, 0x12
        /*01e2*/ 	.short	(.L_83 - .L_82)
	.align		4
.L_82:
        /*01e4*/ 	.word	index@(_Z10testBlock2PiPKiS1_)
        /*01e8*/ 	.word	0x00000000


	//----- nvinfo : EIATTR_MIN_STACK_SIZE
	.align		4
.L_83:
        /*01ec*/ 	.byte	0x04, 0x12
        /*01ee*/ 	.short	(.L_85 - .L_84)
	.align		4
.L_84:
        /*01f0*/ 	.word	index@(_Z10testBlock1PiPKiS1_)
        /*01f4*/ 	.word	0x00000000


	//----- nvinfo : EIATTR_MIN_STACK_SIZE
	.align		4
.L_85:
        /*01f8*/ 	.byte	0x04, 0x12
        /*01fa*/ 	.short	(.L_87 - .L_86)
	.align		4
.L_86:
        /*01fc*/ 	.word	index@(_Z11testThread3PiPKiS1_)
        /*0200*/ 	.word	0x00000000


	//----- nvinfo : EIATTR_MIN_STACK_SIZE
	.align		4
.L_87:
        /*0204*/ 	.byte	0x04, 0x12
        /*0206*/ 	.short	(.L_89 - .L_88)
	.align		4
.L_88:
        /*0208*/ 	.word	index@(_Z11testThread2PiPKiS1_)
        /*020c*/ 	.word	0x00000008


	//----- nvinfo : EIATTR_MIN_STACK_SIZE
	.align		4
.L_89:
        /*0210*/ 	.byte	0x04, 0x12
        /*0212*/ 	.short	(.L_91 - .L_90)
	.align		4
.L_90:
        /*0214*/ 	.word	index@(_Z11testThread1PiPKiS1_)
        /*0218*/ 	.word	0x00000000
.L_91:


//--------------------- .nv.compat                --------------------------
	.section	.nv.compat,"",@"SHT_CUDA_COMPAT_INFO"
	.align	4
        /*0000*/ 	.byte	0x02, 0x09, 0x00, 0x00, 0x02, 0x02, 0x01, 0x00, 0x02, 0x05, 0x05, 0x00, 0x03, 0x07, 0x01, 0x01
        /*0010*/ 	.byte	0x02, 0x03, 0x00, 0x00, 0x02, 0x06, 0x01, 0x00, 0x04, 0x0b, 0x08, 0x00, 0x09, 0x00, 0x00, 0x00
        /*0020*/ 	.byte	0x00, 0x00, 0x00, 0x00


//--------------------- .nv.info._Z16testBlockThread9PiPKiS1_ --------------------------
	.section	.nv.info._Z16testBlockThread9PiPKiS1_,"",@"SHT_CUDA_INFO"
	.sectionflags	@""
	.align	4


	//----- nvinfo : EIATTR_CUDA_API_VERSION
	.align		4
        /*0000*/ 	.byte	0x04, 0x37
        /*0002*/ 	.short	(.L_93 - .L_92)
.L_92:
        /*0004*/ 	.word	0x00000082


	//----- nvinfo : EIATTR_KPARAM_INFO
	.align		4
.L_93:
        /*0008*/ 	.byte	0x04, 0x17
        /*000a*/ 	.short	(.L_95 - .L_94)
.L_94:
        /*000c*/ 	.word	0x00000000
        /*0010*/ 	.short	0x0002
        /*0012*/ 	.short	0x0010
        /*0014*/ 	.byte	0x00, 0xf5, 0x21, 0x00


	//----- nvinfo : EIATTR_KPARAM_INFO
	.align		4
.L_95:
        /*0018*/ 	.byte	0x04, 0x17
        /*001a*/ 	.short	(.L_97 - .L_96)
.L_96:
        /*001c*/ 	.word	0x00000000
        /*0020*/ 	.short	0x0001
        /*0022*/ 	.short	0x0008
        /*0024*/ 	.byte	0x00, 0xf5, 0x21, 0x00


	//----- nvinfo : EIATTR_KPARAM_INFO
	.align		4
.L_97:
        /*0028*/ 	.byte	0x04, 0x17
        /*002a*/ 	.short	(.L_99 - .L_98)
.L_98:
        /*002c*/ 	.word	0x00000000
        /*0030*/ 	.short	0x0000
        /*0032*/ 	.short	0x0000
        /*0034*/ 	.byte	0x00, 0xf5, 0x21, 0x00


	//----- nvinfo : EIATTR_SPARSE_MMA_MASK
	.align		4
.L_99:
        /*0038*/ 	.byte	0x03, 0x50
        /*003a*/ 	.short	0x0000


	//----- nvinfo : EIATTR_MAXREG_COUNT
	.align		4
        /*003c*/ 	.byte	0x03, 0x1b
        /*003e*/ 	.short	0x00ff


	//----- nvinfo : EIATTR_MERCURY_ISA_VERSION
	.align		4
        /*0040*/ 	.byte	0x03, 0x5f
        /*0042*/ 	.short	0x0101


	//----- nvinfo : EIATTR_VRC_CTA_INIT_COUNT
	.align		4
        /*0044*/ 	.byte	0x02, 0x4a
	.zero		1
	.zero		1


	//----- nvinfo : EIATTR_EXIT_INSTR_OFFSETS
	.align		4
        /*0048*/ 	.byte	0x04, 0x1c
        /*004a*/ 	.short	(.L_101 - .L_100)


	//   ....[0]....
.L_100:
        /*004c*/ 	.word	0x000001c0


	//----- nvinfo : EIATTR_CBANK_PARAM_SIZE
	.align		4
.L_101:
        /*0050*/ 	.byte	0x03, 0x19
        /*0052*/ 	.short	0x0018


	//----- nvinfo : EIATTR_PARAM_CBANK
	.align		4
        /*0054*/ 	.byte	0x04, 0x0a
        /*0056*/ 	.short	(.L_103 - .L_102)
	.align		4
.L_102:
        /*0058*/ 	.word	index@(.nv.constant0._Z16testBlockThread9PiPKiS1_)
        /*005c*/ 	.short	0x0380
        /*005e*/ 	.short	0x0018


	//----- nvinfo : EIATTR_SW_WAR
	.align		4
.L_103:
        /*0060*/ 	.byte	0x04, 0x36
        /*0062*/ 	.short	(.L_105 - .L_104)
.L_104:
        /*0064*/ 	.word	0x00000008
.L_105:


//--------------------- .nv.info._Z16testBlockThread8PiPKiS1_ --------------------------
	.section	.nv.info._Z16testBlockThread8PiPKiS1_,"",@"SHT_CUDA_INFO"
	.sectionflags	@""
	.align	4


	//----- nvinfo : EIATTR_CUDA_API_VERSION
	.align		4
        /*0000*/ 	.byte	0x04, 0x37
        /*0002*/ 	.short	(.L_107 - .L_106)
.L_106:
        /*0004*/ 	.word	0x00000082


	//----- nvinfo : EIATTR_KPARAM_INFO
	.align		4
.L_107:
        /*0008*/ 	.byte	0x04, 0x17
        /*000a*/ 	.short	(.L_109 - .L_108)
.L_108:
        /*000c*/ 	.word	0x00000000
        /*0010*/ 	.short	0x0002
        /*0012*/ 	.short	0x0010
        /*0014*/ 	.byte	0x00, 0xf5, 0x21, 0x00


	//----- nvinfo : EIATTR_KPARAM_INFO
	.align		4
.L_109:
        /*0018*/ 	.byte	0x04, 0x17
        /*001a*/ 	.short	(.L_111 - .L_110)
.L_110:
        /*001c*/ 	.word	0x00000000
        /*0020*/ 	.short	0x0001
        /*0022*/ 	.short	0x0008
        /*0024*/ 	.byte	0x00, 0xf5, 0x21, 0x00


	//----- nvinfo : EIATTR_KPARAM_INFO
	.align		4
.L_111:
        /*0028*/ 	.byte	0x04, 0x17
        /*002a*/ 	.short	(.L_113 - .L_112)
.L_112:
        /*002c*/ 	.word	0x00000000
        /*0030*/ 	.short	0x0000
        /*0032*/ 	.short	0x0000
        /*0034*/ 	.byte	0x00, 0xf5, 0x21, 0x00


	//----- nvinfo : EIATTR_SPARSE_MMA_MASK
	.align		4
.L_113:
        /*0038*/ 	.byte	0x03, 0x50
        /*003a*/ 	.short	0x0000


	//----- nvinfo : EIATTR_MAXREG_COUNT
	.align		4
        /*003c*/ 	.byte	0x03, 0x1b
        /*003e*/ 	.short	0x00ff


	//----- nvinfo : EIATTR_MERCURY_ISA_VERSION
	.align		4
        /*0040*/ 	.byte	0x03, 0x5f
        /*0042*/ 	.short	0x0101


	//----- nvinfo : EIATTR_VRC_CTA_INIT_COUNT
	.align		4
        /*0044*/ 	.byte	0x02, 0x4a
	.zero		1
	.zero		1


	//----- nvinfo : EIATTR_EXIT_INSTR_OFFSETS
	.align		4
        /*0048*/ 	.byte	0x04, 0x1c
        /*004a*/ 	.short	(.L_115 - .L_114)


	//   ....[0]....
.L_114:
        /*004c*/ 	.word	0x00000190


	//----- nvinfo : EIATTR_CBANK_PARAM_SIZE
	.align		4
.L_115:
        /*0050*/ 	.byte	0x03, 0x19
        /*0052*/ 	.short	0x0018


	//----- nvinfo : EIATTR_PARAM_CBANK
	.align		4
        /*0054*/ 	.byte	0x04, 0x0a
        /*0056*/ 	.short	(.L_117 - .L_116)
	.align		4
.L_116:
        /*0058*/ 	.word	index@(.nv.constant0._Z16testBlockThread8PiPKiS1_)
        /*005c*/ 	.short	0x0380
        /*005e*/ 	.short	0x0018


	//----- nvinfo : EIATTR_SW_WAR
	.align		4
.L_117:
        /*0060*/ 	.byte	0x04, 0x36
        /*0062*/ 	.short	(.L_119 - .L_118)
.L_118:
        /*0064*/ 	.word	0x00000008
.L_119:


//--------------------- .nv.info._Z16testBlockThread7PiPKiS1_ --------------------------
	.section	.nv.info._Z16testBlockThread7PiPKiS1_,"",@"SHT_CUDA_INFO"
	.sectionflags	@""
	.align	4


	//----- nvinfo : EIATTR_CUDA_API_VERSION
	.align		4
        /*0000*/ 	.byte	0x04, 0x37
        /*0002*/ 	.short	(.L_121 - .L_120)
.L_120:
        /*0004*/ 	.word	0x00000082


	//----- nvinfo : EIATTR_KPARAM_INFO
	.align		4
.L_121:
        /*0008*/ 	.byte	0x04, 0x17
        /*000a*/ 	.short	(.L_123 - .L_122)
.L_122:
        /*000c*/ 	.word	0x00000000
        /*0010*/ 	.short	0x0002
        /*0012*/ 	.short	0x0010
        /*0014*/ 	.byte	0x00, 0xf5, 0x21, 0x00


	//----- nvinfo : EIATTR_KPARAM_INFO
	.align		4
.L_123:
        /*0018*/ 	.byte	0x04, 0x17
        /*001a*/ 	.short	(.L_125 - .L_124)
.L_124:
        /*001c*/ 	.word	0x00000000
        /*0020*/ 	.short	0x0001
        /*0022*/ 	.short	0x0008
        /*0024*/ 	.byte	0x00, 0xf5, 0x21, 0x00


	//----- nvinfo : EIATTR_KPARAM_INFO
	.align		4
.L_125:
        /*0028*/ 	.byte	0x04, 0x17
        /*002a*/ 	.short	(.L_127 - .L_126)
.L_126:
        /*002c*/ 	.word	0x00000000
        /*0030*/ 	.short	0x0000
        /*0032*/ 	.short	0x0000
        /*0034*/ 	.byte	0x00, 0xf5, 0x21, 0x00


	//----- nvinfo : EIATTR_SPARSE_MMA_MASK
	.align		4
.L_127:
        /*0038*/ 	.byte	0x03, 0x50
        /*003a*/ 	.short	0x0000


	//----- nvinfo : EIATTR_MAXREG_COUNT
	.align		4
        /*003c*/ 	.byte	0x03, 0x1b
        /*003e*/ 	.short	0x00ff


	//----- nvinfo : EIATTR_MERCURY_ISA_VERSION
	.align		4
        /*0040*/ 	.byte	0x03, 0x5f
        /*0042*/ 	.short	0x0101


	//----- nvinfo : EIATTR_VRC_CTA_INIT_COUNT
	.align		4
        /*0044*/ 	.byte	0x02, 0x4a
	.zero		1
	.zero		1


	//----- nvinfo : EIATTR_EXIT_INSTR_OFFSETS
	.align		4
        /*0048*/ 	.byte	0x04, 0x1c
        /*004a*/ 	.short	(.L_129 - .L_128)


	//   ....[0]....
.L_128:
        /*004c*/ 	.word	0x00000190


	//----- nvinfo : EIATTR_CBANK_PARAM_SIZE
	.align		4
.L_129:
        /*0050*/ 	.byte	0x03, 0x19
        /*0052*/ 	.short	0x0018


	//----- nvinfo : EIATTR_PARAM_CBANK
	.align		4
        /*0054*/ 	.byte	0x04, 0x0a
        /*0056*/ 	.short	(.L_131 - .L_130)
	.align		4
.L_130:
        /*0058*/ 	.word	index@(.nv.constant0._Z16testBlockThread7PiPKiS1_)
        /*005c*/ 	.short	0x0380
        /*005e*/ 	.short	0x0018


	//----- nvinfo : EIATTR_SW_WAR
	.align		4
.L_131:
        /*0060*/ 	.byte	0x04, 0x36
        /*0062*/ 	.short	(.L_133 - .L_132)
.L_132:
        /*0064*/ 	.word	0x00000008
.L_133:


//--------------------- .nv.info._Z16testBlockThread6PiPKiS1_ --------------------------
	.section	.nv.info._Z16testBlockThread6PiPKiS1_,"",@"SHT_CUDA_INFO"
	.sectionflags	@""
	.align	4


	//----- nvinfo : EIATTR_CUDA_API_VERSION
	.align		4
        /*0000*/ 	.byte	0x04, 0x37
        /*0002*/ 	.short	(.L_135 - .L_134)
.L_134:
        /*0004*/ 	.word	0x00000082


	//----- nvinfo : EIATTR_KPARAM_INFO
	.align		4
.L_135:
        /*0008*/ 	.byte	0x04, 0x17
        /*000a*/ 	.short	(.L_137 - .L_136)
.L_136:
        /*000c*/ 	.word	0x00000000
        /*0010*/ 	.short	0x0002
        /*0012*/ 	.short	0x0010
        /*0014*/ 	.byte	0x00, 0xf5, 0x21, 0x00


	//----- nvinfo : EIATTR_KPARAM_INFO
	.align		4
.L_137:
        /*0018*/ 	.byte	0x04, 0x17
        /*001a*/ 	.short	(.L_139 - .L_138)
.L_138:
        /*001c*/ 	.word	0x00000000
        /*0020*/ 	.short	0x0001
        /*0022*/ 	.short	0x0008
        /*0024*/ 	.byte	0x00, 0xf5, 0x21, 0x00


	//----- nvinfo : EIATTR_KPARAM_INFO
	.align		4
.L_139:
        /*0028*/ 	.byte	0x04, 0x17
        /*002a*/ 	.short	(.L_141 - .L_140)
.L_140:
        /*002c*/ 	.word	0x00000000
        /*0030*/ 	.short	0x0000
        /*0032*/ 	.short	0x0000
        /*0034*/ 	.byte	0x00, 0xf5, 0x21, 0x00


	//----- nvinfo : EIATTR_SPARSE_MMA_MASK
	.align		4
.L_141:
        /*0038*/ 	.byte	0x03, 0x50
        /*003a*/ 	.short	0x0000


	//----- nvinfo : EIATTR_MAXREG_COUNT
	.align		4
        /*003c*/ 	.byte	0x03, 0x1b
        /*003e*/ 	.short	0x00ff


	//----- nvinfo : EIATTR_MERCURY_ISA_VERSION
	.align		4
        /*0040*/ 	.byte	0x03, 0x5f
        /*0042*/ 	.short	0x0101


	//----- nvinfo : EIATTR_VRC_CTA_INIT_COUNT
	.align		4
        /*0044*/ 	.byte	0x02, 0x4a
	.zero		1
	.zero		1


	//----- nvinfo : EIATTR_EXIT_INSTR_OFFSETS
	.align		4
        /*0048*/ 	.byte	0x04, 0x1c
        /*004a*/ 	.short	(.L_143 - .L_142)


	//   ....[0]....
.L_142:
        /*004c*/ 	.word	0x00000160


	//----- nvinfo : EIATTR_CBANK_PARAM_SIZE
	.align		4
.L_143:
        /*0050*/ 	.byte	0x03, 0x19
        /*0052*/ 	.short	0x0018


	//----- nvinfo : EIATTR_PARAM_CBANK
	.align		4
        /*0054*/ 	.byte	0x04, 0x0a
        /*0056*/ 	.short	(.L_145 - .L_144)
	.align		4
.L_144:
        /*0058*/ 	.word	index@(.nv.constant0._Z16testBlockThread6PiPKiS1_)
        /*005c*/ 	.short	0x0380
        /*005e*/ 	.short	0x0018


	//----- nvinfo : EIATTR_SW_WAR
	.align		4
.L_145:
        /*0060*/ 	.byte	0x04, 0x36
        /*0062*/ 	.short	(.L_147 - .L_146)
.L_146:
        /*0064*/ 	.word	0x00000008
.L_147:


//--------------------- .nv.info._Z16testBlockThread5PiPKiS1_ --------------------------
	.section	.nv.info._Z16testBlockThread5PiPKiS1_,"",@"SHT_CUDA_INFO"
	.sectionflags	@""
	.align	4


	//----- nvinfo : EIATTR_CUDA_API_VERSION
	.align		4
        /*0000*/ 	.byte	0x04, 0x37
        /*0002*/ 	.short	(.L_149 - .L_148)
.L_148:
        /*0004*/ 	.word	0x00000082


	//----- nvinfo : EIATTR_KPARAM_INFO
	.align		4
.L_149:
        /*0008*/ 	.byte	0x04, 0x17
        /*000a*/ 	.short	(.L_151 - .L_150)
.L_150:
        /*000c*/ 	.word	0x00000000
        /*0010*/ 	.short	0x0002
        /*0012*/ 	.short	0x0010
        /*0014*/ 	.byte	0x00, 0xf5, 0x21, 0x00


	//----- nvinfo : EIATTR_KPARAM_INFO
	.align		4
.L_151:
        /*0018*/ 	.byte	0x04, 0x17
        /*001a*/ 	.short	(.L_153 - .L_152)
.L_152:
        /*001c*/ 	.word	0x00000000
        /*0020*/ 	.short	0x0001
        /*0022*/ 	.short	0x0008
        /*0024*/ 	.byte	0x00, 0xf5, 0x21, 0x00


	//----- nvinfo : EIATTR_KPARAM_INFO
	.align		4
.L_153:
        /*0028*/ 	.byte	0x04, 0x17
        /*002a*/ 	.short	(.L_155 - .L_154)
.L_154:
        /*002c*/ 	.word	0x00000000
        /*0030*/ 	.short	0x0000
        /*0032*/ 	.short	0x0000
        /*0034*/ 	.byte	0x00, 0xf5, 0x21, 0x00


	//----- nvinfo : EIATTR_SPARSE_MMA_MASK
	.align		4
.L_155:
        /*0038*/ 	.byte	0x03, 0x50
        /*003a*/ 	.short	0x0000


	//----- nvinfo : EIATTR_MAXREG_COUNT
	.align		4
        /*003c*/ 	.byte	0x03, 0x1b
        /*003e*/ 	.short	0x00ff


	//----- nvinfo : EIATTR_MERCURY_ISA_VERSION
	.align		4
        /*0040*/ 	.byte	0x03, 0x5f
        /*0042*/ 	.short	0x0101


	//----- nvinfo : EIATTR_VRC_CTA_INIT_COUNT
	.align		4
        /*0044*/ 	.byte	0x02, 0x4a
	.zero		1
	.zero		1


	//----- nvinfo : EIATTR_EXIT_INSTR_OFFSETS
	.align		4
        /*0048*/ 	.byte	0x04, 0x1c
        /*004a*/ 	.short	(.L_157 - .L_156)


	//   ....[0]....
.L_156:
        /*004c*/ 	.word	0x00000160


	//----- nvinfo : EIATTR_CBANK_PARAM_SIZE
	.align		4
.L_157:
        /*0050*/ 	.byte	0x03, 0x19
        /*0052*/ 	.short	0x0018


	//----- nvinfo : EIATTR_PARAM_CBANK
	.align		4
        /*0054*/ 	.byte	0x04, 0x0a
        /*0056*/ 	.short	(.L_159 - .L_158)
	.align		4
.L_158:
        /*0058*/ 	.word	index@(.nv.constant0._Z16testBlockThread5PiPKiS1_)
        /*005c*/ 	.short	0x0380
        /*005e*/ 	.short	0x0018


	//----- nvinfo : EIATTR_SW_WAR
	.align		4
.L_159:
        /*0060*/ 	.byte	0x04, 0x36
        /*0062*/ 	.short	(.L_161 - .L_160)
.L_160:
        /*0064*/ 	.word	0x00000008
.L_161:


//--------------------- .nv.info._Z16testBlockThread4PiPKiS1_ --------------------------
	.section	.nv.info._Z16testBlockThread4PiPKiS1_,"",@"SHT_CUDA_INFO"
	.sectionflags	@""
	.align	4


	//----- nvinfo : EIATTR_CUDA_API_VERSION
	.align		4
        /*0000*/ 	.byte	0x04, 0x37
        /*0002*/ 	.short	(.L_163 - .L_162)
.L_162:
        /*0004*/ 	.word	0x00000082


	//----- nvinfo : EIATTR_KPARAM_INFO
	.align		4
.L_163:
        /*0008*/ 	.byte	0x04, 0x17
        /*000a*/ 	.short	(.L_165 - .L_164)
.L_164:
        /*000c*/ 	.word	0x00000000
        /*0010*/ 	.short	0x0002
        /*0012*/ 	.short	0x0010
        /*0014*/ 	.byte	0x00, 0xf5, 0x21, 0x00


	//----- nvinfo : EIATTR_KPARAM_INFO
	.align		4
.L_165:
        /*0018*/ 	.byte	0x04, 0x17
        /*001a*/ 	.short	(.L_167 - .L_166)
.L_166:
        /*001c*/ 	.word	0x00000000
        /*0020*/ 	.short	0x0001
        /*0022*/ 	.short	0x0008
        /*0024*/ 	.byte	0x00, 0xf5, 0x21, 0x00


	//----- nvinfo : EIATTR_KPARAM_INFO
	.align		4
.L_167:
        /*0028*/ 	.byte	0x04, 0x17
        /*002a*/ 	.short	(.L_169 - .L_168)
.L_168:
        /*002c*/ 	.word	0x00000000
        /*0030*/ 	.short	0x0000
        /*0032*/ 	.short	0x0000
        /*0034*/ 	.byte	0x00, 0xf5, 0x21, 0x00


	//----- nvinfo : EIATTR_SPARSE_MMA_MASK
	.align		4
.L_169:
        /*0038*/ 	.byte	0x03, 0x50
        /*003a*/ 	.short	0x0000


	//----- nvinfo : EIATTR_MAXREG_COUNT
	.align		4
        /*003c*/ 	.byte	0x03, 0x1b
        /*003e*/ 	.short	0x00ff


	//----- nvinfo : EIATTR_MERCURY_ISA_VERSION
	.align		4
        /*0040*/ 	.byte	0x03, 0x5f
        /*0042*/ 	.short	0x0101


	//----- nvinfo : EIATTR_VRC_CTA_INIT_COUNT
	.align		4
        /*0044*/ 	.byte	0x02, 0x4a
	.zero		1
	.zero		1


	//----- nvinfo : EIATTR_EXIT_INSTR_OFFSETS
	.align		4
        /*0048*/ 	.byte	0x04, 0x1c
        /*004a*/ 	.short	(.L_171 - .L_170)


	//   ....[0]....
.L_170:
        /*004c*/ 	.word	0x00000130


	//----- nvinfo : EIATTR_CBANK_PARAM_SIZE
	.align		4
.L_171:
        /*0050*/ 	.byte	0x03, 0x19
        /*0052*/ 	.short	0x0018


	//----- nvinfo : EIATTR_PARAM_CBANK
	.align		4
        /*0054*/ 	.byte	0x04, 0x0a
        /*0056*/ 	.short	(.L_173 - .L_172)
	.align		4
.L_172:
        /*0058*/ 	.word	index@(.nv.constant0._Z16testBlockThread4PiPKiS1_)
        /*005c*/ 	.short	0x0380
        /*005e*/ 	.short	0x0018


	//----- nvinfo : EIATTR_SW_WAR
	.align		4
.L_173:
        /*0060*/ 	.byte	0x04, 0x36
        /*0062*/ 	.short	(.L_175 - .L_174)
.L_174:
        /*0064*/ 	.word	0x00000008
.L_175:


//--------------------- .nv.info._Z16testBlockThread3PiPKiS1_ --------------------------
	.section	.nv.info._Z16testBlockThread3PiPKiS1_,"",@"SHT_CUDA_INFO"
	.sectionflags	@""
	.align	4


	//----- nvinfo : EIATTR_CUDA_API_VERSION
	.align		4
        /*0000*/ 	.byte	0x04, 0x37
        /*0002*/ 	.short	(.L_177 - .L_176)
.L_176:
        /*0004*/ 	.word	0x00000082


	//----- nvinfo : EIATTR_KPARAM_INFO
	.align		4
.L_177:
        /*0008*/ 	.byte	0x04, 0x17
        /*000a*/ 	.short	(.L_179 - .L_178)
.L_178:
        /*000c*/ 	.word	0x00000000
        /*0010*/ 	.short	0x0002
        /*0012*/ 	.short	0x0010
        /*0014*/ 	.byte	0x00, 0xf5, 0x21, 0x00


	//----- nvinfo : EIATTR_KPARAM_INFO
	.align		4
.L_179:
        /*0018*/ 	.byte	0x04, 0x17
        /*001a*/ 	.short	(.L_181 - .L_180)
.L_180:
        /*001c*/ 	.word	0x00000000
        /*0020*/ 	.short	0x0001
        /*0022*/ 	.short	0x0008
        /*0024*/ 	.byte	0x00, 0xf5, 0x21, 0x00


	//----- nvinfo : EIATTR_KPARAM_INFO
	.align		4
.L_181:
        /*0028*/ 	.byte	0x04, 0x17
        /*002a*/ 	.short	(.L_183 - .L_182)
.L_182:
        /*002c*/ 	.word	0x00000000
        /*0030*/ 	.short	0x0000
        /*0032*/ 	.short	0x0000
        /*0034*/ 	.byte	0x00, 0xf5, 0x21, 0x00


	//----- nvinfo : EIATTR_SPARSE_MMA_MASK
	.align		4
.L_183:
        /*0038*/ 	.byte	0x03, 0x50
        /*003a*/ 	.short	0x0000


	//----- nvinfo : EIATTR_MAXREG_COUNT
	.align		4
        /*003c*/ 	.byte	0x03, 0x1b
        /*003e*/ 	.short	0x00ff


	//----- nvinfo : EIATTR_MERCURY_ISA_VERSION
	.align		4
        /*0040*/ 	.byte	0x03, 0x5f
        /*0042*/ 	.short	0x0101


	//----- nvinfo : EIATTR_VRC_CTA_INIT_COUNT
	.align		4
        /*0044*/ 	.byte	0x02, 0x4a
	.zero		1
	.zero		1


	//----- nvinfo : EIATTR_EXIT_INSTR_OFFSETS
	.align		4
        /*0048*/ 	.byte	0x04, 0x1c
        /*004a*/ 	.short	(.L_185 - .L_184)


	//   ....[0]....
.L_184:
        /*004c*/ 	.word	0x00000160


	//----- nvinfo : EIATTR_CBANK_PARAM_SIZE
	.align		4
.L_185:
        /*0050*/ 	.byte	0x03, 0x19
        /*0052*/ 	.short	0x0018


	//----- nvinfo : EIATTR_PARAM_CBANK
	.align		4
        /*0054*/ 	.byte	0x04, 0x0a
        /*0056*/ 	.short	(.L_187 - .L_186)
	.align		4
.L_186:
        /*0058*/ 	.word	index@(.nv.constant0._Z16testBlockThread3PiPKiS1_)
        /*005c*/ 	.short	0x0380
        /*005e*/ 	.short	0x0018


	//----- nvinfo : EIATTR_SW_WAR
	.align		4
.L_187:
        /*0060*/ 	.byte	0x04, 0x36
        /*0062*/ 	.short	(.L_189 - .L_188)
.L_188:
        /*0064*/ 	.word	0x00000008
.L_189:


//--------------------- .nv.info._Z16testBlockThread2PiPKiS1_ --------------------------
	.section	.nv.info._Z16testBlockThread2PiPKiS1_,"",@"SHT_CUDA_INFO"
	.sectionflags	@""
	.align	4


	//----- nvinfo : EIATTR_CUDA_API_VERSION
	.align		4
        /*0000*/ 	.byte	0x04, 0x37
        /*0002*/ 	.short	(.L_191 - .L_190)
.L_190:
        /*0004*/ 	.word	0x00000082


	//----- nvinfo : EIATTR_KPARAM_INFO
	.align		4
.L_191:
        /*0008*/ 	.byte	0x04, 0x17
        /*000a*/ 	.short	(.L_193 - .L_192)
.L_192:
        /*000c*/ 	.word	0x00000000
        /*0010*/ 	.short	0x0002
        /*0012*/ 	.short	0x0010
        /*0014*/ 	.byte	0x00, 0xf5, 0x21, 0x00


	//----- nvinfo : EIATTR_KPARAM_INFO
	.align		4
.L_193:
        /*0018*/ 	.byte	0x04, 0x17
        /*001a*/ 	.short	(.L_195 - .L_194)
.L_194:
        /*001c*/ 	.word	0x00000000
        /*0020*/ 	.short	0x0001
        /*0022*/ 	.short	0x0008
        /*0024*/ 	.byte	0x00, 0xf5, 0x21, 0x00


	//----- nvinfo : EIATTR_KPARAM_INFO
	.align		4
.L_195:
        /*0028*/ 	.byte	0x04, 0x17
        /*002a*/ 	.short	(.L_197 - .L_196)
.L_196:
        /*002c*/ 	.word	0x00000000
        /*0030*/ 	.short	0x0000
        /*0032*/ 	.short	0x0000
        /*0034*/ 	.byte	0x00, 0xf5, 0x21, 0x00


	//----- nvinfo : EIATTR_SPARSE_MMA_MASK
	.align		4
.L_197:
        /*0038*/ 	.byte	0x03, 0x50
        /*003a*/ 	.short	0x0000


	//----- nvinfo : EIATTR_MAXREG_COUNT
	.align		4
        /*003c*/ 	.byte	0x03, 0x1b
        /*003e*/ 	.short	0x00ff


	//----- nvinfo : EIATTR_MERCURY_ISA_VERSION
	.align		4
        /*0040*/ 	.byte	0x03, 0x5f
        /*0042*/ 	.short	0x0101


	//----- nvinfo : EIATTR_VRC_CTA_INIT_COUNT
	.align		4
        /*0044*/ 	.byte	0x02, 0x4a
	.zero		1
	.zero		1


	//----- nvinfo : EIATTR_EXIT_INSTR_OFFSETS
	.align		4
        /*0048*/ 	.byte	0x04, 0x1c
        /*004a*/ 	.short	(.L_199 - .L_198)


	//   ....[0]....
.L_198:
        /*004c*/ 	.word	0x00000130


	//----- nvinfo : EIATTR_CBANK_PARAM_SIZE
	.align		4
.L_199:
        /*0050*/ 	.byte	0x03, 0x19
        /*0052*/ 	.short	0x0018


	//----- nvinfo : EIATTR_PARAM_CBANK
	.align		4
        /*0054*/ 	.byte	0x04, 0x0a
        /*0056*/ 	.short	(.L_201 - .L_200)
	.align		4
.L_200:
        /*0058*/ 	.word	index@(.nv.constant0._Z16testBlockThread2PiPKiS1_)
        /*005c*/ 	.short	0x0380
        /*005e*/ 	.short	0x0018


	//----- nvinfo : EIATTR_SW_WAR
	.align		4
.L_201:
        /*0060*/ 	.byte	0x04, 0x36
        /*0062*/ 	.short	(.L_203 - .L_202)
.L_202:
        /*0064*/ 	.word	0x00000008
.L_203:


//--------------------- .nv.info._Z16testBlockThread1PiPKiS1_ --------------------------
	.section	.nv.info._Z16testBlockThread1PiPKiS1_,"",@"SHT_CUDA_INFO"
	.sectionflags	@""
	.align	4


	//----- nvinfo : EIATTR_CUDA_API_VERSION
	.align		4
        /*0000*/ 	.byte	0x04, 0x37
        /*0002*/ 	.short	(.L_205 - .L_204)
.L_204:
        /*0004*/ 	.word	0x00000082


	//----- nvinfo : EIATTR_KPARAM_INFO
	.align		4
.L_205:
        /*0008*/ 	.byte	0x04, 0x17
        /*000a*/ 	.short	(.L_207 - .L_206)
.L_206:
        /*000c*/ 	.word	0x00000000
        /*0010*/ 	.short	0x0002
        /*0012*/ 	.short	0x0010
        /*0014*/ 	.byte	0x00, 0xf5, 0x21, 0x00


	//----- nvinfo : EIATTR_KPARAM_INFO
	.align		4
.L_207:
        /*0018*/ 	.byte	0x04, 0x17
        /*001a*/ 	.short	(.L_209 - .L_208)
.L_208:
        /*001c*/ 	.word	0x00000000
        /*0020*/ 	.short	0x0001
        /*0022*/ 	.short	0x0008
        /*0024*/ 	.byte	0x00, 0xf5, 0x21, 0x00


	//----- nvinfo : EIATTR_KPARAM_INFO
	.align		4
.L_209:
        /*0028*/ 	.byte	0x04, 0x17
        /*002a*/ 	.short	(.L_211 - .L_210)
.L_210:
        /*002c*/ 	.word	0x00000000
        /*0030*/ 	.short	0x0000
        /*0032*/ 	.short	0x0000
        /*0034*/ 	.byte	0x00, 0xf5, 0x21, 0x00


	//----- nvinfo : EIATTR_SPARSE_MMA_MASK
	.align		4
.L_211:
        /*0038*/ 	.byte	0x03, 0x50
        /*003a*/ 	.short	0x0000


	//----- nvinfo : EIATTR_MAXREG_COUNT
	.align		4
        /*003c*/ 	.byte	0x03, 0x1b
        /*003e*/ 	.short	0x00ff


	//----- nvinfo : EIATTR_MERCURY_ISA_VERSION
	.align		4
        /*0040*/ 	.byte	0x03, 0x5f
        /*0042*/ 	.short	0x0101


	//----- nvinfo : EIATTR_VRC_CTA_INIT_COUNT
	.align		4
        /*0044*/ 	.byte	0x02, 0x4a
	.zero		1
	.zero		1


	//----- nvinfo : EIATTR_EXIT_INSTR_OFFSETS
	.align		4
        /*0048*/ 	.byte	0x04, 0x1c
        /*004a*/ 	.short	(.L_213 - .L_212)


	//   ....[0]....
.L_212:
        /*004c*/ 	.word	0x00000100


	//----- nvinfo : EIATTR_CBANK_PARAM_SIZE
	.align		4
.L_213:
        /*0050*/ 	.byte	0x03, 0x19
        /*0052*/ 	.short	0x0018


	//----- nvinfo : EIATTR_PARAM_CBANK
	.align		4
        /*0054*/ 	.byte	0x04, 0x0a
        /*0056*/ 	.short	(.L_215 - .L_214)
	.align		4
.L_214:
        /*0058*/ 	.word	index@(.nv.constant0._Z16testBlockThread1PiPKiS1_)
        /*005c*/ 	.short	0x0380
        /*005e*/ 	.short	0x0018


	//----- nvinfo : EIATTR_SW_WAR
	.align		4
.L_215:
        /*0060*/ 	.byte	0x04, 0x36
        /*0062*/ 	.short	(.L_217 - .L_216)
.L_216:
        /*0064*/ 	.word	0x00000008
.L_217:


//--------------------- .nv.info._Z10testBlock3PiPKiS1_ --------------------------
	.section	.nv.info._Z10testBlock3PiPKiS1_,"",@"SHT_CUDA_INFO"
	.sectionflags	@""
	.align	4


	//----- nvinfo : EIATTR_CUDA_API_VERSION
	.align		4
        /*0000*/ 	.byte	0x04, 0x37
        /*0002*/ 	.short	(.L_219 - .L_218)
.L_218:
        /*0004*/ 	.word	0x00000082


	//----- nvinfo : EIATTR_KPARAM_INFO
	.align		4
.L_219:
        /*0008*/ 	.byte	0x04, 0x17
        /*000a*/ 	.short	(.L_221 - .L_220)
.L_220:
        /*000c*/ 	.word	0x00000000
        /*0010*/ 	.short	0x0002
        /*0012*/ 	.short	0x0010
        /*0014*/ 	.byte	0x00, 0xf5, 0x21, 0x00


	//----- nvinfo : EIATTR_KPARAM_INFO
	.align		4
.L_221:
        /*0018*/ 	.byte	0x04, 0x17
        /*001a*/ 	.short	(.L_223 - .L_222)
.L_222:
        /*001c*/ 	.word	0x00000000
        /*0020*/ 	.short	0x0001
        /*0022*/ 	.short	0x0008
        /*0024*/ 	.byte	0x00, 0xf5, 0x21, 0x00


	//----- nvinfo : EIATTR_KPARAM_INFO
	.align		4
.L_223:
        /*0028*/ 	.byte	0x04, 0x17
        /*002a*/ 	.short	(.L_225 - .L_224)
.L_224:
        /*002c*/ 	.word	0x00000000
        /*0030*/ 	.short	0x0000
        /*0032*/ 	.short	0x0000
        /*0034*/ 	.byte	0x00, 0xf5, 0x21, 0x00


	//----- nvinfo : EIATTR_SPARSE_MMA_MASK
	.align		4
.L_225:
        /*0038*/ 	.byte	0x03, 0x50
        /*003a*/ 	.short	0x0000


	//----- nvinfo : EIATTR_MAXREG_COUNT
	.align		4
        /*003c*/ 	.byte	0x03, 0x1b
        /*003e*/ 	.short	0x00ff


	//----- nvinfo : EIATTR_MERCURY_ISA_VERSION
	.align		4
        /*0040*/ 	.byte	0x03, 0x5f
        /*0042*/ 	.short	0x0101


	//----- nvinfo : EIATTR_VRC_CTA_INIT_COUNT
	.align		4
        /*0044*/ 	.byte	0x02, 0x4a
	.zero		1
	.zero		1


	//----- nvinfo : EIATTR_EXIT_INSTR_OFFSETS
	.align		4
        /*0048*/ 	.byte	0x04, 0x1c
        /*004a*/ 	.short	(.L_227 - .L_226)


	//   ....[0]....
.L_226:
        /*004c*/ 	.word	0x00000130


	//----- nvinfo : EIATTR_CBANK_PARAM_SIZE
	.align		4
.L_227:
        /*0050*/ 	.byte	0x03, 0x19
        /*0052*/ 	.short	0x0018


	//----- nvinfo : EIATTR_PARAM_CBANK
	.align		4
        /*0054*/ 	.byte	0x04, 0x0a
        /*0056*/ 	.short	(.L_229 - .L_228)
	.align		4
.L_228:
        /*0058*/ 	.word	index@(.nv.constant0._Z10testBlock3PiPKiS1_)
        /*005c*/ 	.short	0x0380
        /*005e*/ 	.short	0x0018


	//----- nvinfo : EIATTR_SW_WAR
	.align		4
.L_229:
        /*0060*/ 	.byte	0x04, 0x36
        /*0062*/ 	.short	(.L_231 - .L_230)
.L_230:
        /*0064*/ 	.word	0x00000008
.L_231:


//--------------------- .nv.info._Z10testBlock2PiPKiS1_ --------------------------
	.section	.nv.info._Z10testBlock2PiPKiS1_,"",@"SHT_CUDA_INFO"
	.sectionflags	@""
	.align	4


	//----- nvinfo : EIATTR_CUDA_API_VERSION
	.align		4
        /*0000*/ 	.byte	0x04, 0x37
        /*0002*/ 	.short	(.L_233 - .L_232)
.L_232:
        /*0004*/ 	.word	0x00000082


	//----- nvinfo : EIATTR_KPARAM_INFO
	.align		4
.L_233:
        /*0008*/ 	.byte	0x04, 0x17
        /*000a*/ 	.short	(.L_235 - .L_234)
.L_234:
        /*000c*/ 	.word	0x00000000
        /*0010*/ 	.short	0x0002
        /*0012*/ 	.short	0x0010
        /*0014*/ 	.byte	0x00, 0xf5, 0x21, 0x00


	//----- nvinfo : EIATTR_KPARAM_INFO
	.align		4
.L_235:
        /*0018*/ 	.byte	0x04, 0x17
        /*001a*/ 	.short	(.L_237 - .L_236)
.L_236:
        /*001c*/ 	.word	0x00000000
        /*0020*/ 	.short	0x0001
        /*0022*/ 	.short	0x0008
        /*0024*/ 	.byte	0x00, 0xf5, 0x21, 0x00


	//----- nvinfo : EIATTR_KPARAM_INFO
	.align		4
.L_237:
        /*0028*/ 	.byte	0x04, 0x17
        /*002a*/ 	.short	(.L_239 - .L_238)
.L_238:
        /*002c*/ 	.word	0x00000000
        /*0030*/ 	.short	0x0000
        /*0032*/ 	.short	0x0000
        /*0034*/ 	.byte	0x00, 0xf5, 0x21, 0x00


	//----- nvinfo : EIATTR_SPARSE_MMA_MASK
	.align		4
.L_239:
        /*0038*/ 	.byte	0x03, 0x50
        /*003a*/ 	.short	0x0000


	//----- nvinfo : EIATTR_MAXREG_COUNT
	.align		4
        /*003c*/ 	.byte	0x03, 0x1b
        /*003e*/ 	.short	0x00ff


	//----- nvinfo : EIATTR_MERCURY_ISA_VERSION
	.align		4
        /*0040*/ 	.byte	0x03, 0x5f
        /*0042*/ 	.short	0x0101


	//----- nvinfo : EIATTR_VRC_CTA_INIT_COUNT
	.align		4
        /*0044*/ 	.byte	0x02, 0x4a
	.zero		1
	.zero		1


	//----- nvinfo : EIATTR_EXIT_INSTR_OFFSETS
	.align		4
        /*0048*/ 	.byte	0x04, 0x1c
        /*004a*/ 	.short	(.L_241 - .L_240)


	//   ....[0]....
.L_240:
        /*004c*/ 	.word	0x00000100


	//----- nvinfo : EIATTR_CBANK_PARAM_SIZE
	.align		4
.L_241:
        /*0050*/ 	.byte	0x03, 0x19
        /*0052*/ 	.short	0x0018


	//----- nvinfo : EIATTR_PARAM_CBANK
	.align		4
        /*0054*/ 	.byte	0x04, 0x0a
        /*0056*/ 	.short	(.L_243 - .L_242)
	.align		4
.L_242:
        /*0058*/ 	.word	index@(.nv.constant0._Z10testBlock2PiPKiS1_)
        /*005c*/ 	.short	0x0380
        /*005e*/ 	.short	0x0018


	//----- nvinfo : EIATTR_SW_WAR
	.align		4
.L_243:
        /*0060*/ 	.byte	0x04, 0x36
        /*0062*/ 	.short	(.L_245 - .L_244)
.L_244:
        /*0064*/ 	.word	0x00000008
.L_245:


//--------------------- .nv.info._Z10testBlock1PiPKiS1_ --------------------------
	.section	.nv.info._Z10testBlock1PiPKiS1_,"",@"SHT_CUDA_INFO"
	.sectionflags	@""
	.align	4


	//----- nvinfo : EIATTR_CUDA_API_VERSION
	.align		4
        /*0000*/ 	.byte	0x04, 0x37
        /*0002*/ 	.short	(.L_247 - .L_246)
.L_246:
        /*0004*/ 	.word	0x00000082


	//----- nvinfo : EIATTR_KPARAM_INFO
	.align		4
.L_247:
        /*0008*/ 	.byte	0x04, 0x17
        /*000a*/ 	.short	(.L_249 - .L_248)
.L_248:
        /*000c*/ 	.word	0x00000000
        /*0010*/ 	.short	0x0002
        /*0012*/ 	.short	0x0010
        /*0014*/ 	.byte	0x00, 0xf5, 0x21, 0x00


	//----- nvinfo : EIATTR_KPARAM_INFO
	.align		4
.L_249:
        /*0018*/ 	.byte	0x04, 0x17
        /*001a*/ 	.short	(.L_251 - .L_250)
.L_250:
        /*001c*/ 	.word	0x00000000
        /*0020*/ 	.short	0x0001
        /*0022*/ 	.short	0x0008
        /*0024*/ 	.byte	0x00, 0xf5, 0x21, 0x00


	//----- nvinfo : EIATTR_KPARAM_INFO
	.align		4
.L_251:
        /*0028*/ 	.byte	0x04, 0x17
        /*002a*/ 	.short	(.L_253 - .L_252)
.L_252:
        /*002c*/ 	.word	0x00000000
        /*0030*/ 	.short	0x0000
        /*0032*/ 	.short	0x0000
        /*0034*/ 	.byte	0x00, 0xf5, 0x21, 0x00


	//----- nvinfo : EIATTR_SPARSE_MMA_MASK
	.align		4
.L_253:
        /*0038*/ 	.byte	0x03, 0x50
        /*003a*/ 	.short	0x0000


	//----- nvinfo : EIATTR_MAXREG_COUNT
	.align		4
        /*003c*/ 	.byte	0x03, 0x1b
        /*003e*/ 	.short	0x00ff


	//----- nvinfo : EIATTR_MERCURY_ISA_VERSION
	.align		4
        /*0040*/ 	.byte	0x03, 0x5f
        /*0042*/ 	.short	0x0101


	//----- nvinfo : EIATTR_VRC_CTA_INIT_COUNT
	.align		4
        /*0044*/ 	.byte	0x02, 0x4a
	.zero		1
	.zero		1


	//----- nvinfo : EIATTR_EXIT_INSTR_OFFSETS
	.align		4
        /*0048*/ 	.byte	0x04, 0x1c
        /*004a*/ 	.short	(.L_255 - .L_254)


	//   ....[0]....
.L_254:
        /*004c*/ 	.word	0x000000d0


	//----- nvinfo : EIATTR_CBANK_PARAM_SIZE
	.align		4
.L_255:
        /*0050*/ 	.byte	0x03, 0x19
        /*0052*/ 	.short	0x0018


	//----- nvinfo : EIATTR_PARAM_CBANK
	.align		4
        /*0054*/ 	.byte	0x04, 0x0a
        /*0056*/ 	.short	(.L_257 - .L_256)
	.align		4
.L_256:
        /*0058*/ 	.word	index@(.nv.constant0._Z10testBlock1PiPKiS1_)
        /*005c*/ 	.short	0x0380
        /*005e*/ 	.short	0x0018


	//----- nvinfo : EIATTR_SW_WAR
	.align		4
.L_257:
        /*0060*/ 	.byte	0x04, 0x36
        /*0062*/ 	.short	(.L_259 - .L_258)
.L_258:
        /*0064*/ 	.word	0x00000008
.L_259:


//--------------------- .nv.info._Z11testThread3PiPKiS1_ --------------------------
	.section	.nv.info._Z11testThread3PiPKiS1_,"",@"SHT_CUDA_INFO"
	.sectionflags	@""
	.align	4


	//----- nvinfo : EIATTR_CUDA_API_VERSION
	.align		4
        /*0000*/ 	.byte	0x04, 0x37
        /*0002*/ 	.short	(.L_261 - .L_260)
.L_260:
        /*0004*/ 	.word	0x00000082


	//----- nvinfo : EIATTR_KPARAM_INFO
	.align		4
.L_261:
        /*0008*/ 	.byte	0x04, 0x17
        /*000a*/ 	.short	(.L_263 - .L_262)
.L_262:
        /*000c*/ 	.word	0x00000000
        /*0010*/ 	.short	0x0002
        /*0012*/ 	.short	0x0010
        /*0014*/ 	.byte	0x00, 0xf5, 0x21, 0x00


	//----- nvinfo : EIATTR_KPARAM_INFO
	.align		4
.L_263:
        /*0018*/ 	.byte	0x04, 0x17
        /*001a*/ 	.short	(.L_265 - .L_264)
.L_264:
        /*001c*/ 	.word	0x00000000
        /*0020*/ 	.short	0x0001
        /*0022*/ 	.short	0x0008
        /*0024*/ 	.byte	0x00, 0xf5, 0x21, 0x00


	//----- nvinfo : EIATTR_KPARAM_INFO
	.align		4
.L_265:
        /*0028*/ 	.byte	0x04, 0x17
        /*002a*/ 	.short	(.L_267 - .L_266)
.L_266:
        /*002c*/ 	.word	0x00000000
        /*0030*/ 	.short	0x0000
        /*0032*/ 	.short	0x0000
        /*0034*/ 	.byte	0x00, 0xf5, 0x21, 0x00


	//----- nvinfo : EIATTR_SPARSE_MMA_MASK
	.align		4
.L_267:
        /*0038*/ 	.byte	0x03, 0x50
        /*003a*/ 	.short	0x0000


	//----- nvinfo : EIATTR_MAXREG_COUNT
	.align		4
        /*003c*/ 	.byte	0x03, 0x1b
        /*003e*/ 	.short	0x00ff


	//----- nvinfo : EIATTR_MERCURY_ISA_VERSION
	.align		4
        /*0040*/ 	.byte	0x03, 0x5f
        /*0042*/ 	.short	0x0101


	//----- nvinfo : EIATTR_VRC_CTA_INIT_COUNT
	.align		4
        /*0044*/ 	.byte	0x02, 0x4a
	.zero		1
	.zero		1


	//----- nvinfo : EIATTR_EXIT_INSTR_OFFSETS
	.align		4
        /*0048*/ 	.byte	0x04, 0x1c
        /*004a*/ 	.short	(.L_269 - .L_268)


	//   ....[0]....
.L_268:
        /*004c*/ 	.word	0x00000130


	//----- nvinfo : EIATTR_CBANK_PARAM_SIZE
	.align		4
.L_269:
        /*0050*/ 	.byte	0x03, 0x19
        /*0052*/ 	.short	0x0018


	//----- nvinfo : EIATTR_PARAM_CBANK
	.align		4
        /*0054*/ 	.byte	0x04, 0x0a
        /*0056*/ 	.short	(.L_271 - .L_270)
	.align		4
.L_270:
        /*0058*/ 	.word	index@(.nv.constant0._Z11testThread3PiPKiS1_)
        /*005c*/ 	.short	0x0380
        /*005e*/ 	.short	0x0018


	//----- nvinfo : EIATTR_SW_WAR
	.align		4
.L_271:
        /*0060*/ 	.byte	0x04, 0x36
        /*0062*/ 	.short	(.L_273 - .L_272)
.L_272:
        /*0064*/ 	.word	0x00000008
.L_273:


//--------------------- .nv.info._Z11testThread2PiPKiS1_ --------------------------
	.section	.nv.info._Z11testThread2PiPKiS1_,"",@"SHT_CUDA_INFO"
	.sectionflags	@""
	.align	4


	//----- nvinfo : EIATTR_CUDA_API_VERSION
	.align		4
        /*0000*/ 	.byte	0x04, 0x37
        /*0002*/ 	.short	(.L_275 - .L_274)
.L_274:
        /*0004*/ 	.word	0x00000082


	//----- nvinfo : EIATTR_KPARAM_INFO
	.align		4
.L_275:
        /*0008*/ 	.byte	0x04, 0x17
        /*000a*/ 	.short	(.L_277 - .L_276)
.L_276:
        /*000c*/ 	.word	0x00000000
        /*0010*/ 	.short	0x0002
        /*0012*/ 	.short	0x0010
        /*0014*/ 	.byte	0x00, 0xf5, 0x21, 0x00


	//----- nvinfo : EIATTR_KPARAM_INFO
	.align		4
.L_277:
        /*0018*/ 	.byte	0x04, 0x17
        /*001a*/ 	.short	(.L_279 - .L_278)
.L_278:
        /*001c*/ 	.word	0x00000000
        /*0020*/ 	.short	0x0001
        /*0022*/ 	.short	0x0008
        /*0024*/ 	.byte	0x00, 0xf5, 0x21, 0x00


	//----- nvinfo : EIATTR_KPARAM_INFO
	.align		4
.L_279:
        /*0028*/ 	.byte	0x04, 0x17
        /*002a*/ 	.short	(.L_281 - .L_280)
.L_280:
        /*002c*/ 	.word	0x00000000
        /*0030*/ 	.short	0x0000
        /*0032*/ 	.short	0x0000
        /*0034*/ 	.byte	0x00, 0xf5, 0x21, 0x00


	//----- nvinfo : EIATTR_SPARSE_MMA_MASK
	.align		4
.L_281:
        /*0038*/ 	.byte	0x03, 0x50
        /*003a*/ 	.short	0x0000


	//----- nvinfo : EIATTR_MAXREG_COUNT
	.align		4
        /*003c*/ 	.byte	0x03, 0x1b
        /*003e*/ 	.short	0x00ff


	//----- nvinfo : EIATTR_EXTERNS
	.align		4
        /*0040*/ 	.byte	0x04, 0x0f
        /*0042*/ 	.short	(.L_283 - .L_282)


	//   ....[0]....
	.align		4
.L_282:
        /*0044*/ 	.word	index@(vprintf)


	//----- nvinfo : EIATTR_MERCURY_ISA_VERSION
	.align		4
.L_283:
        /*0048*/ 	.byte	0x03, 0x5f
        /*004a*/ 	.short	0x0101


	//----- nvinfo : EIATTR_VRC_CTA_INIT_COUNT
	.align		4
        /*004c*/ 	.byte	0x02, 0x4a
	.zero		1
	.zero		1


	//----- nvinfo : EIATTR_SYSCALL_OFFSETS
	.align		4
        /*0050*/ 	.byte	0x04, 0x46
        /*0052*/ 	.short	(.L_285 - .L_284)


	//   ....[0]....
.L_284:
        /*0054*/ 	.word	0x00000200


	//   ....[1]....
        /*0058*/ 	.word	0x000002a0


	//----- nvinfo : EIATTR_EXIT_INSTR_OFFSETS
	.align		4
.L_285:
        /*005c*/ 	.byte	0x04, 0x1c
        /*005e*/ 	.short	(.L_287 - .L_286)


	//   ....[0]....
.L_286:
        /*0060*/ 	.word	0x00000160


	//   ....[1]....
        /*0064*/ 	.word	0x000002b0


	//----- nvinfo : EIATTR_CRS_STACK_SIZE
	.align		4
.L_287:
        /*0068*/ 	.byte	0x04, 0x1e
        /*006a*/ 	.short	(.L_289 - .L_288)
.L_288:
        /*006c*/ 	.word	0x00000000


	//----- nvinfo : EIATTR_CBANK_PARAM_SIZE
	.align		4
.L_289:
        /*0070*/ 	.byte	0x03, 0x19
        /*0072*/ 	.short	0x0018


	//----- nvinfo : EIATTR_PARAM_CBANK
	.align		4
        /*0074*/ 	.byte	0x04, 0x0a
        /*0076*/ 	.short	(.L_291 - .L_290)
	.align		4
.L_290:
        /*0078*/ 	.word	index@(.nv.constant0._Z11testThread2PiPKiS1_)
        /*007c*/ 	.short	0x0380
        /*007e*/ 	.short	0x0018


	//----- nvinfo : EIATTR_SW_WAR
	.align		4
.L_291:
        /*0080*/ 	.byte	0x04, 0x36
        /*0082*/ 	.short	(.L_293 - .L_292)
.L_292:
        /*0084*/ 	.word	0x00000008
.L_293:


//--------------------- .nv.info._Z11testThread1PiPKiS1_ --------------------------
	.section	.nv.info._Z11testThread1PiPKiS1_,"",@"SHT_CUDA_INFO"
	.sectionflags	@""
	.align	4


	//----- nvinfo : EIATTR_CUDA_API_VERSION
	.align		4
        /*0000*/ 	.byte	0x04, 0x37
        /*0002*/ 	.short	(.L_295 - .L_294)
.L_294:
        /*0004*/ 	.word	0x00000082


	//----- nvinfo : EIATTR_KPARAM_INFO
	.align		4
.L_295:
        /*0008*/ 	.byte	0x04, 0x17
        /*000a*/ 	.short	(.L_297 - .L_296)
.L_296:
        /*000c*/ 	.word	0x00000000
        /*0010*/ 	.short	0x0002
        /*0012*/ 	.short	0x0010
        /*0014*/ 	.byte	0x00, 0xf5, 0x21, 0x00


	//----- nvinfo : EIATTR_KPARAM_INFO
	.align		4
.L_297:
        /*0018*/ 	.byte	0x04, 0x17
        /*001a*/ 	.short	(.L_299 - .L_298)
.L_298:
        /*001c*/ 	.word	0x00000000
        /*0020*/ 	.short	0x0001
        /*0022*/ 	.short	0x0008
        /*0024*/ 	.byte	0x00, 0xf5, 0x21, 0x00


	//----- nvinfo : EIATTR_KPARAM_INFO
	.align		4
.L_299:
        /*0028*/ 	.byte	0x04, 0x17
        /*002a*/ 	.short	(.L_301 - .L_300)
.L_300:
        /*002c*/ 	.word	0x00000000
        /*0030*/ 	.short	0x0000
        /*0032*/ 	.short	0x0000
        /*0034*/ 	.byte	0x00, 0xf5, 0x21, 0x00


	//----- nvinfo : EIATTR_SPARSE_MMA_MASK
	.align		4
.L_301:
        /*0038*/ 	.byte	0x03, 0x50
        /*003a*/ 	.short	0x0000


	//----- nvinfo : EIATTR_MAXREG_COUNT
	.align		4
        /*003c*/ 	.byte	0x03, 0x1b
        /*003e*/ 	.short	0x00ff


	//----- nvinfo : EIATTR_MERCURY_ISA_VERSION
	.align		4
        /*0040*/ 	.byte	0x03, 0x5f
        /*0042*/ 	.short	0x0101


	//----- nvinfo : EIATTR_VRC_CTA_INIT_COUNT
	.align		4
        /*0044*/ 	.byte	0x02, 0x4a
	.zero		1
	.zero		1


	//----- nvinfo : EIATTR_EXIT_INSTR_OFFSETS
	.align		4
        /*0048*/ 	.byte	0x04, 0x1c
        /*004a*/ 	.short	(.L_303 - .L_302)


	//   ....[0]....
.L_302:
        /*004c*/ 	.word	0x000000d0


	//----- nvinfo : EIATTR_CBANK_PARAM_SIZE
	.align		4
.L_303:
        /*0050*/ 	.byte	0x03, 0x19
        /*0052*/ 	.short	0x0018


	//----- nvinfo : EIATTR_PARAM_CBANK
	.align		4
        /*0054*/ 	.byte	0x04, 0x0a
        /*0056*/ 	.short	(.L_305 - .L_304)
	.align		4
.L_304:
        /*0058*/ 	.word	index@(.nv.constant0._Z11testThread1PiPKiS1_)
        /*005c*/ 	.short	0x0380
        /*005e*/ 	.short	0x0018


	//----- nvinfo : EIATTR_SW_WAR
	.align		4
.L_305:
        /*0060*/ 	.byte	0x04, 0x36
        /*0062*/ 	.short	(.L_307 - .L_306)
.L_306:
        /*0064*/ 	.word	0x00000008
.L_307:


//--------------------- .nv.callgraph             --------------------------
	.section	.nv.callgraph,"",@"SHT_CUDA_CALLGRAPH"
	.align	4
	.sectionentsize	8
	.align		4
        /*0000*/ 	.word	0x00000000
	.align		4
        /*0004*/ 	.word	0xffffffff
	.align		4
        /*0008*/ 	.word	index@(_Z11testThread2PiPKiS1_)
	.align		4
        /*000c*/ 	.word	index@(vprintf)
	.align		4
        /*0010*/ 	.word	0x00000000
	.align		4
        /*0014*/ 	.word	0xfffffffe
	.align		4
        /*0018*/ 	.word	0x00000000
	.align		4
        /*001c*/ 	.word	0xfffffffd
	.align		4
        /*0020*/ 	.word	0x00000000
	.align		4
        /*0024*/ 	.word	0xfffffffc


//--------------------- .nv.constant4             --------------------------
	.section	.nv.constant4,"a",@progbits
	.align	8
	.align		8
.nv.constant4:
        /*0000*/ 	.dword	$str
	.align		8
        /*0008*/ 	.dword	$str$1
	.align		8
        /*0010*/ 	.dword	vprintf


//--------------------- .text._Z16testBlockThread9PiPKiS1_ --------------------------
	.section	.text._Z16testBlockThread9PiPKiS1_,"ax",@progbits
	.align	128
        .global         _Z16testBlockThread9PiPKiS1_
        .type           _Z16testBlockThread9PiPKiS1_,@function
        .size           _Z16testBlockThread9PiPKiS1_,(.L_x_17 - _Z16testBlockThread9PiPKiS1_)
        .other          _Z16testBlockThread9PiPKiS1_,@"STO_CUDA_ENTRY STV_DEFAULT"
_Z16testBlockThread9PiPKiS1_:
.text._Z16testBlockThread9PiPKiS1_:
[----:B------:R-:W-:Y:S08]  /*0000*/  LDC R1, c[0x0][0x37c] ;  /* 0x0000df00ff017b82 */ /* 0x000ff00000000800 */
[----:B------:R-:W-:Y:S01]  /*0010*/  S2UR UR4, SR_CTAID.Y ;  /* 0x00000000000479c3 */ /* 0x000fe20000002600 */
[----:B------:R-:W0:Y:S01]  /*0020*/  S2R R0, SR_TID.Z ;  /* 0x0000000000007919 */ /* 0x000e220000002300 */
[----:B------:R-:W1:Y:S01]  /*0030*/  LDCU UR9, c[0x0][0x360] ;  /* 0x00006c00ff0977ac */ /* 0x000e620008000800 */
[----:B------:R-:W2:Y:S01]  /*0040*/  S2R R7, SR_TID.Y ;  /* 0x0000000000077919 */ /* 0x000ea20000002200 */
[----:B------:R-:W2:Y:S04]  /*0050*/  LDCU UR10, c[0x0][0x364] ;  /* 0x00006c80ff0a77ac */ /* 0x000ea80008000800 */
[----:B------:R-:W3:Y:S01]  /*0060*/  S2UR UR7, SR_CTAID.Z ;  /* 0x00000000000779c3 */ /* 0x000ee20000002700 */
[----:B------:R-:W1:Y:S01]  /*0070*/  S2R R9, SR_TID.X ;  /* 0x0000000000097919 */ /* 0x000e620000002100 */
[----:B------:R-:W4:Y:S01]  /*0080*/  LDCU UR6, c[0x0][0x370] ;  /* 0x00006e00ff0677ac */ /* 0x000f220008000800 */
[----:B------:R-:W3:Y:S05]  /*0090*/  LDCU UR8, c[0x0][0x374] ;  /* 0x00006e80ff0877ac */ /* 0x000eea0008000800 */
[----:B------:R-:W4:Y:S08]  /*00a0*/  S2UR UR5, SR_CTAID.X ;  /* 0x00000000000579c3 */ /* 0x000f300000002500 */
[----:B------:R-:W0:Y:S08]  /*00b0*/  LDC R11, c[0x0][0x368] ;  /* 0x0000da00ff0b7b82 */ /* 0x000e300000000800 */
[----:B------:R-:W5:Y:S01]  /*00c0*/  LDC.64 R2, c[0x0][0x390] ;  /* 0x0000e400ff027b82 */ /* 0x000f620000000a00 */
[----:B---3--:R-:W-:-:S07]  /*00d0*/  UIMAD UR4, UR7, UR8, UR4 ;  /* 0x00000008070472a4 */ /* 0x008fce000f8e0204 */
[----:B------:R-:W3:Y:S01]  /*00e0*/  LDC.64 R4, c[0x0][0x388] ;  /* 0x0000e200ff047b82 */ /* 0x000ee20000000a00 */
[----:B----4-:R-:W-:Y:S01]  /*00f0*/  UIMAD UR4, UR4, UR6, UR5 ;  /* 0x00000006040472a4 */ /* 0x010fe2000f8e0205 */
[----:B------:R-:W4:Y:S05]  /*0100*/  LDCU.64 UR6, c[0x0][0x358] ;  /* 0x00006b00ff0677ac */ /* 0x000f2a0008000a00 */
[----:B0-----:R-:W-:-:S04]  /*0110*/  IMAD R0, R11, UR4, R0 ;  /* 0x000000040b007c24 */ /* 0x001fc8000f8e0200 */
[----:B--2---:R-:W-:Y:S02]  /*0120*/  IMAD R0, R0, UR10, R7 ;  /* 0x0000000a00007c24 */ /* 0x004fe4000f8e0207 */
[----:B------:R-:W0:Y:S02]  /*0130*/  LDC.64 R6, c[0x0][0x380] ;  /* 0x0000e000ff067b82 */ /* 0x000e240000000a00 */
[----:B-1----:R-:W-:-:S04]  /*0140*/  IMAD R9, R0, UR9, R9 ;  /* 0x0000000900097c24 */ /* 0x002fc8000f8e0209 */
[----:B-----5:R-:W-:-:S04]  /*0150*/  IMAD.WIDE R2, R9, 0x4, R2 ;  /* 0x0000000409027825 */ /* 0x020fc800078e0202 */
[C---:B---3--:R-:W-:Y:S02]  /*0160*/  IMAD.WIDE R4, R9.reuse, 0x4, R4 ;  /* 0x0000000409047825 */ /* 0x048fe400078e0204 */
[----:B----4-:R-:W2:Y:S04]  /*0170*/  LDG.E R2, desc[UR6][R2.64] ;  /* 0x0000000602027981 */ /* 0x010ea8000c1e1900 */
[----:B------:R-:W2:Y:S01]  /*0180*/  LDG.E R5, desc[UR6][R4.64] ;  /* 0x0000000604057981 */ /* 0x000ea2000c1e1900 */
[----:B0-----:R-:W-:Y:S01]  /*0190*/  IMAD.WIDE R6, R9, 0x4, R6 ;  /* 0x0000000409067825 */ /* 0x001fe200078e0206 */
[----:B--2---:R-:W-:-:S05]  /*01a0*/  IADD3 R9, PT, PT, R2, -R5, RZ ;  /* 0x8000000502097210 */ /* 0x004fca0007ffe0ff */
[----:B------:R-:W-:Y:S01]  /*01b0*/  STG.E desc[UR6][R6.64], R9 ;  /* 0x0000000906007986 */ /* 0x000fe2000c101906 */
[----:B------:R-:W-:Y:S05]  /*01c0*/  EXIT ;  /* 0x000000000000794d */ /* 0x000fea0003800000 */
.L_x_0:
[----:B------:R-:W-:-:S00]  /*01d0*/  BRA `(.L_x_0) ;  /* 0xfffffffc00fc7947 */ /* 0x000fc0000383ffff */
[----:B------:R-:W-:-:S00]  /*01e0*/  NOP ;  /* 0x0000000000007918 */ /* 0x000fc00000000000 */
        /* <DEDUP_REMOVED lines=9> */
.L_x_17:


//--------------------- .text._Z16testBlockThread8PiPKiS1_ --------------------------
	.section	.text._Z16testBlockThread8PiPKiS1_,"ax",@progbits
	.align	128
        .global         _Z16testBlockThread8PiPKiS1_
        .type           _Z16testBlockThread8PiPKiS1_,@function
        .size           _Z16testBlockThread8PiPKiS1_,(.L_x_18 - _Z16testBlockThread8PiPKiS1_)
        .other          _Z16testBlockThread8PiPKiS1_,@"STO_CUDA_ENTRY STV_DEFAULT"
_Z16testBlockThread8PiPKiS1_:
.text._Z16testBlockThread8PiPKiS1_:
[----:B------:R-:W-:Y:S08]  /*0000*/  LDC R1, c[0x0][0x37c] ;  /* 0x0000df00ff017b82 */ /* 0x000ff00000000800 */
[----:B------:R-:W-:Y:S01]  /*0010*/  S2UR UR4, SR_CTAID.Y ;  /* 0x00000000000479c3 */ /* 0x000fe20000002600 */
[----:B------:R-:W0:Y:S01]  /*0020*/  S2R R0, SR_TID.Y ;  /* 0x0000000000007919 */ /* 0x000e220000002200 */
[----:B------:R-:W1:Y:S01]  /*0030*/  LDCU UR9, c[0x0][0x360] ;  /* 0x00006c00ff0977ac */ /* 0x000e620008000800 */
[----:B------:R-:W1:Y:S01]  /*0040*/  S2R R9, SR_TID.X ;  /* 0x0000000000097919 */ /* 0x000e620000002100 */
[----:B------:R-:W2:Y:S04]  /*0050*/  LDCU UR6, c[0x0][0x370] ;  /* 0x00006e00ff0677ac */ /* 0x000ea80008000800 */
[----:B------:R-:W3:Y:S01]  /*0060*/  S2UR UR7, SR_CTAID.Z ;  /* 0x00000000000779c3 */ /* 0x000ee20000002700 */
[----:B------:R-:W3:Y:S07]  /*0070*/  LDCU UR8, c[0x0][0x374] ;  /* 0x00006e80ff0877ac */ /* 0x000eee0008000800 */
[----:B------:R-:W2:Y:S08]  /*0080*/  S2UR UR5, SR_CTAID.X ;  /* 0x00000000000579c3 */ /* 0x000eb00000002500 */
[----:B------:R-:W0:Y:S08]  /*0090*/  LDC R7, c[0x0][0x364] ;  /* 0x0000d900ff077b82 */ /* 0x000e300000000800 */
[----:B------:R-:W4:Y:S01]  /*00a0*/  LDC.64 R2, c[0x0][0x390] ;  /* 0x0000e400ff027b82 */ /* 0x000f220000000a00 */
[----:B---3--:R-:W-:-:S07]  /*00b0*/  UIMAD UR4, UR7, UR8, UR4 ;  /* 0x00000008070472a4 */ /* 0x008fce000f8e0204 */
[----:B------:R-:W3:Y:S01]  /*00c0*/  LDC.64 R4, c[0x0][0x388] ;  /* 0x0000e200ff047b82 */ /* 0x000ee20000000a00 */
[----:B--2---:R-:W-:Y:S01]  /*00d0*/  UIMAD UR4, UR4, UR6, UR5 ;  /* 0x00000006040472a4 */ /* 0x004fe2000f8e0205 */
[----:B------:R-:W2:Y:S05]  /*00e0*/  LDCU.64 UR6, c[0x0][0x358] ;  /* 0x00006b00ff0677ac */ /* 0x000eaa0008000a00 */
[----:B0-----:R-:W-:Y:S02]  /*00f0*/  IMAD R0, R7, UR4, R0 ;  /* 0x0000000407007c24 */ /* 0x001fe4000f8e0200 */
[----:B------:R-:W0:Y:S02]  /*0100*/  LDC.64 R6, c[0x0][0x380] ;  /* 0x0000e000ff067b82 */ /* 0x000e240000000a00 */
[----:B-1----:R-:W-:-:S04]  /*0110*/  IMAD R9, R0, UR9, R9 ;  /* 0x0000000900097c24 */ /* 0x002fc8000f8e0209 */
[----:B----4-:R-:W-:-:S06]  /*0120*/  IMAD.WIDE R2, R9, 0x4, R2 ;  /* 0x0000000409027825 */ /* 0x010fcc00078e0202 */
[----:B--2---:R-:W2:Y:S01]  /*0130*/  LDG.E R2, desc[UR6][R2.64] ;  /* 0x0000000602027981 */ /* 0x004ea2000c1e1900 */
[----:B---3--:R-:W-:-:S06]  /*0140*/  IMAD.WIDE R4, R9, 0x4, R4 ;  /* 0x0000000409047825 */ /* 0x008fcc00078e0204 */
[----:B------:R-:W2:Y:S01]  /*0150*/  LDG.E R5, desc[UR6][R4.64] ;  /* 0x0000000604057981 */ /* 0x000ea2000c1e1900 */
[----:B0-----:R-:W-:Y:S01]  /*0160*/  IMAD.WIDE R6, R9, 0x4, R6 ;  /* 0x0000000409067825 */ /* 0x001fe200078e0206 */
[----:B--2---:R-:W-:-:S05]  /*0170*/  IADD3 R9, PT, PT, R2, -R5, RZ ;  /* 0x8000000502097210 */ /* 0x004fca0007ffe0ff */
[----:B------:R-:W-:Y:S01]  /*0180*/  STG.E desc[UR6][R6.64], R9 ;  /* 0x0000000906007986 */ /* 0x000fe2000c101906 */
[----:B------:R-:W-:Y:S05]  /*0190*/  EXIT ;  /* 0x000000000000794d */ /* 0x000fea0003800000 */
.L_x_1:
        /* <DEDUP_REMOVED lines=14> */
.L_x_18:


//--------------------- .text._Z16testBlockThread7PiPKiS1_ --------------------------
	.section	.text._Z16testBlockThread7PiPKiS1_,"ax",@progbits
	.align	128
        .global         _Z16testBlockThread7PiPKiS1_
        .type           _Z16testBlockThread7PiPKiS1_,@function
        .size           _Z16testBlockThread7PiPKiS1_,(.L_x_19 - _Z16testBlockThread7PiPKiS1_)
        .other          _Z16testBlockThread7PiPKiS1_,@"STO_CUDA_ENTRY STV_DEFAULT"
_Z16testBlockThread7PiPKiS1_:
.text._Z16testBlockThread7PiPKiS1_:
[----:B------:R-:W-:Y:S01]  /*0000*/  LDC R1, c[0x0][0x37c] ;  /* 0x0000df00ff017b82 */ /* 0x000fe20000000800 */
[----:B------:R-:W0:Y:S07]  /*0010*/  S2R R0, SR_TID.Z ;  /* 0x0000000000007919 */ /* 0x000e2e0000002300 */
[----:B------:R-:W-:Y:S01]  /*0020*/  S2UR UR4, SR_CTAID.X ;  /* 0x00000000000479c3 */ /* 0x000fe20000002500 */
[----:B------:R-:W1:Y:S01]  /*0030*/  LDCU UR8, c[0x0][0x360] ;  /* 0x00006c00ff0877ac */ /* 0x000e620008000800 */
[----:B------:R-:W2:Y:S01]  /*0040*/  S2R R7, SR_TID.Y ;  /* 0x0000000000077919 */ /* 0x000ea20000002200 */
[----:B------:R-:W2:Y:S01]  /*0050*/  LDCU UR9, c[0x0][0x364] ;  /* 0x00006c80ff0977ac */ /* 0x000ea20008000800 */
[----:B------:R-:W1:Y:S04]  /*0060*/  S2R R9, SR_TID.X ;  /* 0x0000000000097919 */ /* 0x000e680000002100 */
[----:B------:R-:W3:Y:S01]  /*0070*/  S2UR UR5, SR_CTAID.Y ;  /* 0x00000000000579c3 */ /* 0x000ee20000002600 */
[----:B------:R-:W3:Y:S07]  /*0080*/  LDCU UR6, c[0x0][0x370] ;  /* 0x00006e00ff0677ac */ /* 0x000eee0008000800 */
[----:B------:R-:W0:Y:S08]  /*0090*/  LDC R11, c[0x0][0x368] ;  /* 0x0000da00ff0b7b82 */ /* 0x000e300000000800 */
[----:B------:R-:W4:Y:S08]  /*00a0*/  LDC.64 R2, c[0x0][0x390] ;  /* 0x0000e400ff027b82 */ /* 0x000f300000000a00 */
[----:B------:R-:W5:Y:S01]  /*00b0*/  LDC.64 R4, c[0x0][0x388] ;  /* 0x0000e200ff047b82 */ /* 0x000f620000000a00 */
[----:B---3--:R-:W-:Y:S01]  /*00c0*/  UIMAD UR4, UR5, UR6, UR4 ;  /* 0x00000006050472a4 */ /* 0x008fe2000f8e0204 */
[----:B------:R-:W3:Y:S05]  /*00d0*/  LDCU.64 UR6, c[0x0][0x358] ;  /* 0x00006b00ff0677ac */ /* 0x000eea0008000a00 */
[----:B0-----:R-:W-:-:S04]  /*00e0*/  IMAD R0, R11, UR4, R0 ;  /* 0x000000040b007c24 */ /* 0x001fc8000f8e0200 */
[----:B--2---:R-:W-:Y:S02]  /*00f0*/  IMAD R0, R0, UR9, R7 ;  /* 0x0000000900007c24 */ /* 0x004fe4000f8e0207 */
[----:B------:R-:W0:Y:S02]  /*0100*/  LDC.64 R6, c[0x0][0x380] ;  /* 0x0000e000ff067b82 */ /* 0x000e240000000a00 */
[----:B-1----:R-:W-:-:S04]  /*0110*/  IMAD R9, R0, UR8, R9 ;  /* 0x0000000800097c24 */ /* 0x002fc8000f8e0209 */
[----:B----4-:R-:W-:-:S04]  /*0120*/  IMAD.WIDE R2, R9, 0x4, R2 ;  /* 0x0000000409027825 */ /* 0x010fc800078e0202 */
[C---:B-----5:R-:W-:Y:S02]  /*0130*/  IMAD.WIDE R4, R9.reuse, 0x4, R4 ;  /* 0x0000000409047825 */ /* 0x060fe400078e0204 */
[----:B---3--:R-:W2:Y:S04]  /*0140*/  LDG.E R2, desc[UR6][R2.64] ;  /* 0x0000000602027981 */ /* 0x008ea8000c1e1900 */
[----:B------:R-:W2:Y:S01]  /*0150*/  LDG.E R5, desc[UR6][R4.64] ;  /* 0x0000000604057981 */ /* 0x000ea2000c1e1900 */
[----:B0-----:R-:W-:Y:S01]  /*0160*/  IMAD.WIDE R6, R9, 0x4, R6 ;  /* 0x0000000409067825 */ /* 0x001fe200078e0206 */
[----:B--2---:R-:W-:-:S05]  /*0170*/  IADD3 R9, PT, PT, R2, -R5, RZ ;  /* 0x8000000502097210 */ /* 0x004fca0007ffe0ff */
[----:B------:R-:W-:Y:S01]  /*0180*/  STG.E desc[UR6][R6.64], R9 ;  /* 0x0000000906007986 */ /* 0x000fe2000c101906 */
[----:B------:R-:W-:Y:S05]  /*0190*/  EXIT ;  /* 0x000000000000794d */ /* 0x000fea0003800000 */
.L_x_2:
        /* <DEDUP_REMOVED lines=14> */
.L_x_19:


//--------------------- .text._Z16testBlockThread6PiPKiS1_ --------------------------
	.section	.text._Z16testBlockThread6PiPKiS1_,"ax",@progbits
	.align	128
        .global         _Z16testBlockThread6PiPKiS1_
        .type           _Z16testBlockThread6PiPKiS1_,@function
        .size           _Z16testBlockThread6PiPKiS1_,(.L_x_20 - _Z16testBlockThread6PiPKiS1_)
        .other          _Z16testBlockThread6PiPKiS1_,@"STO_CUDA_ENTRY STV_DEFAULT"
_Z16testBlockThread6PiPKiS1_:
.text._Z16testBlockThread6PiPKiS1_:
[----:B------:R-:W-:Y:S01]  /*0000*/  LDC R1, c[0x0][0x37c] ;  /* 0x0000df00ff017b82 */ /* 0x000fe20000000800 */
[----:B------:R-:W0:Y:S07]  /*0010*/  S2R R0, SR_TID.Y ;  /* 0x0000000000007919 */ /* 0x000e2e0000002200 */
[----:B------:R-:W-:Y:S01]  /*0020*/  S2UR UR4, SR_CTAID.X ;  /* 0x00000000000479c3 */ /* 0x000fe20000002500 */
[----:B------:R-:W1:Y:S01]  /*0030*/  LDCU UR8, c[0x0][0x360] ;  /* 0x00006c00ff0877ac */ /* 0x000e620008000800 */
[----:B------:R-:W1:Y:S01]  /*0040*/  S2R R9, SR_TID.X ;  /* 0x0000000000097919 */ /* 0x000e620000002100 */
[----:B------:R-:W2:Y:S05]  /*0050*/  LDCU UR6, c[0x0][0x370] ;  /* 0x00006e00ff0677ac */ /* 0x000eaa0008000800 */
[----:B------:R-:W2:Y:S08]  /*0060*/  S2UR UR5, SR_CTAID.Y ;  /* 0x00000000000579c3 */ /* 0x000eb00000002600 */
[----:B------:R-:W0:Y:S08]  /*0070*/  LDC R7, c[0x0][0x364] ;  /* 0x0000d900ff077b82 */ /* 0x000e300000000800 */
[----:B------:R-:W3:Y:S08]  /*0080*/  LDC.64 R2, c[0x0][0x390] ;  /* 0x0000e400ff027b82 */ /* 0x000ef00000000a00 */
[----:B------:R-:W4:Y:S01]  /*0090*/  LDC.64 R4, c[0x0][0x388] ;  /* 0x0000e200ff047b82 */ /* 0x000f220000000a00 */
[----:B--2---:R-:W-:Y:S01]  /*00a0*/  UIMAD UR4, UR5, UR6, UR4 ;  /* 0x00000006050472a4 */ /* 0x004fe2000f8e0204 */
[----:B------:R-:W2:Y:S05]  /*00b0*/  LDCU.64 UR6, c[0x0][0x358] ;  /* 0x00006b00ff0677ac */ /* 0x000eaa0008000a00 */
[----:B0-----:R-:W-:-:S02]  /*00c0*/  IMAD R0, R7, UR4, R0 ;  /* 0x0000000407007c24 */ /* 0x001fc4000f8e0200 */
[----:B------:R-:W0:Y:S02]  /*00d0*/  LDC.64 R6, c[0x0][0x380] ;  /* 0x0000e000ff067b82 */ /* 0x000e240000000a00 */
[----:B-1----:R-:W-:-:S04]  /*00e0*/  IMAD R9, R0, UR8, R9 ;  /* 0x0000000800097c24 */ /* 0x002fc8000f8e0209 */
[----:B---3--:R-:W-:-:S06]  /*00f0*/  IMAD.WIDE R2, R9, 0x4, R2 ;  /* 0x0000000409027825 */ /* 0x008fcc00078e0202 */
[----:B--2---:R-:W2:Y:S01]  /*0100*/  LDG.E R2, desc[UR6][R2.64] ;  /* 0x0000000602027981 */ /* 0x004ea2000c1e1900 */
[----:B----4-:R-:W-:-:S06]  /*0110*/  IMAD.WIDE R4, R9, 0x4, R4 ;  /* 0x0000000409047825 */ /* 0x010fcc00078e0204 */
[----:B------:R-:W2:Y:S01]  /*0120*/  LDG.E R5, desc[UR6][R4.64] ;  /* 0x0000000604057981 */ /* 0x000ea2000c1e1900 */
[----:B0-----:R-:W-:Y:S01]  /*0130*/  IMAD.WIDE R6, R9, 0x4, R6 ;  /* 0x0000000409067825 */ /* 0x001fe200078e0206 */
[----:B--2---:R-:W-:-:S05]  /*0140*/  IADD3 R9, PT, PT, R2, -R5, RZ ;  /* 0x8000000502097210 */ /* 0x004fca0007ffe0ff */
[----:B------:R-:W-:Y:S01]  /*0150*/  STG.E desc[UR6][R6.64], R9 ;  /* 0x0000000906007986 */ /* 0x000fe2000c101906 */
[----:B------:R-:W-:Y:S05]  /*0160*/  EXIT ;  /* 0x000000000000794d */ /* 0x000fea0003800000 */
.L_x_3:
        /* <DEDUP_REMOVED lines=9> */
.L_x_20:


//--------------------- .text._Z16testBlockThread5PiPKiS1_ --------------------------
	.section	.text._Z16testBlockThread5PiPKiS1_,"ax",@progbits
	.align	128
        .global         _Z16testBlockThread5PiPKiS1_
        .type           _Z16testBlockThread5PiPKiS1_,@function
        .size           _Z16testBlockThread5PiPKiS1_,(.L_x_21 - _Z16testBlockThread5PiPKiS1_)
        .other          _Z16testBlockThread5PiPKiS1_,@"STO_CUDA_ENTRY STV_DEFAULT"
_Z16testBlockThread5PiPKiS1_:
.text._Z16testBlockThread5PiPKiS1_:
[----:B------:R-:W-:Y:S08]  /*0000*/  LDC R1, c[0x0][0x37c] ;  /* 0x0000df00ff017b82 */ /* 0x000ff00000000800 */
[----:B------:R-:W-:Y:S01]  /*0010*/  S2UR UR4, SR_CTAID.Y ;  /* 0x00000000000479c3 */ /* 0x000fe20000002600 */
[----:B------:R-:W0:Y:S01]  /*0020*/  S2R R9, SR_TID.X ;  /* 0x0000000000097919 */ /* 0x000e220000002100 */
[----:B------:R-:W1:Y:S01]  /*0030*/  LDCU UR6, c[0x0][0x370] ;  /* 0x00006e00ff0677ac */ /* 0x000e620008000800 */
[----:B------:R-:W2:Y:S05]  /*0040*/  LDCU UR8, c[0x0][0x374] ;  /* 0x00006e80ff0877ac */ /* 0x000eaa0008000800 */
[----:B------:R-:W2:Y:S08]  /*0050*/  S2UR UR7, SR_CTAID.Z ;  /* 0x00000000000779c3 */ /* 0x000eb00000002700 */
[----:B------:R-:W1:Y:S08]  /*0060*/  S2UR UR5, SR_CTAID.X ;  /* 0x00000000000579c3 */ /* 0x000e700000002500 */
[----:B------:R-:W0:Y:S08]  /*0070*/  LDC R0, c[0x0][0x360] ;  /* 0x0000d800ff007b82 */ /* 0x000e300000000800 */
[----:B------:R-:W3:Y:S01]  /*0080*/  LDC.64 R2, c[0x0][0x390] ;  /* 0x0000e400ff027b82 */ /* 0x000ee20000000a00 */
[----:B--2---:R-:W-:Y:S01]  /*0090*/  UIMAD UR4, UR7, UR8, UR4 ;  /* 0x00000008070472a4 */ /* 0x004fe2000f8e0204 */
[----:B------:R-:W2:Y:S06]  /*00a0*/  LDCU.64 UR8, c[0x0][0x358] ;  /* 0x00006b00ff0877ac */ /* 0x000eac0008000a00 */
[----:B------:R-:W4:Y:S01]  /*00b0*/  LDC.64 R4, c[0x0][0x388] ;  /* 0x0000e200ff047b82 */ /* 0x000f220000000a00 */
[----:B-1----:R-:W-:-:S06]  /*00c0*/  UIMAD UR4, UR4, UR6, UR5 ;  /* 0x00000006040472a4 */ /* 0x002fcc000f8e0205 */
[----:B0-----:R-:W-:Y:S01]  /*00d0*/  IMAD R9, R0, UR4, R9 ;  /* 0x0000000400097c24 */ /* 0x001fe2000f8e0209 */
[----:B------:R-:W0:Y:S03]  /*00e0*/  LDC.64 R6, c[0x0][0x380] ;  /* 0x0000e000ff067b82 */ /* 0x000e260000000a00 */
        /* <DEDUP_REMOVED lines=8> */
.L_x_4:
        /* <DEDUP_REMOVED lines=9> */
.L_x_21:


//--------------------- .text._Z16testBlockThread4PiPKiS1_ --------------------------
	.section	.text._Z16testBlockThread4PiPKiS1_,"ax",@progbits
	.align	128
        .global         _Z16testBlockThread4PiPKiS1_
        .type           _Z16testBlockThread4PiPKiS1_,@function
        .size           _Z16testBlockThread4PiPKiS1_,(.L_x_22 - _Z16testBlockThread4PiPKiS1_)
        .other          _Z16testBlockThread4PiPKiS1_,@"STO_CUDA_ENTRY STV_DEFAULT"
_Z16testBlockThread4PiPKiS1_:
.text._Z16testBlockThread4PiPKiS1_:
[----:B------:R-:W-:Y:S01]  /*0000*/  LDC R1, c[0x0][0x37c] ;  /* 0x0000df00ff017b82 */ /* 0x000fe20000000800 */
[----:B------:R-:W0:Y:S07]  /*0010*/  S2R R9, SR_TID.X ;  /* 0x0000000000097919 */ /* 0x000e2e0000002100 */
[----:B------:R-:W-:Y:S01]  /*0020*/  S2UR UR4, SR_CTAID.X ;  /* 0x00000000000479c3 */ /* 0x000fe20000002500 */
[----:B------:R-:W1:Y:S01]  /*0030*/  LDCU UR6, c[0x0][0x370] ;  /* 0x00006e00ff0677ac */ /* 0x000e620008000800 */
[----:B------:R-:W2:Y:S06]  /*0040*/  LDCU.64 UR8, c[0x0][0x358] ;  /* 0x00006b00ff0877ac */ /* 0x000eac0008000a00 */
[----:B------:R-:W1:Y:S08]  /*0050*/  S2UR UR5, SR_CTAID.Y ;  /* 0x00000000000579c3 */ /* 0x000e700000002600 */
[----:B------:R-:W0:Y:S08]  /*0060*/  LDC R0, c[0x0][0x360] ;  /* 0x0000d800ff007b82 */ /* 0x000e300000000800 */
[----:B------:R-:W3:Y:S08]  /*0070*/  LDC.64 R2, c[0x0][0x390] ;  /* 0x0000e400ff027b82 */ /* 0x000ef00000000a00 */
        /* <DEDUP_REMOVED lines=12> */
.L_x_5:
        /* <DEDUP_REMOVED lines=12> */
.L_x_22:


//--------------------- .text._Z16testBlockThread3PiPKiS1_ --------------------------
	.section	.text._Z16testBlockThread3PiPKiS1_,"ax",@progbits
	.align	128
        .global         _Z16testBlockThread3PiPKiS1_
        .type           _Z16testBlockThread3PiPKiS1_,@function
        .size           _Z16testBlockThread3PiPKiS1_,(.L_x_23 - _Z16testBlockThread3PiPKiS1_)
        .other          _Z16testBlockThread3PiPKiS1_,@"STO_CUDA_ENTRY STV_DEFAULT"
_Z16testBlockThread3PiPKiS1_:
.text._Z16testBlockThread3PiPKiS1_:
[----:B------:R-:W-:Y:S01]  /*0000*/  LDC R1, c[0x0][0x37c] ;  /* 0x0000df00ff017b82 */ /* 0x000fe20000000800 */
[----:B------:R-:W0:Y:S01]  /*0010*/  S2R R0, SR_TID.Z ;  /* 0x0000000000007919 */ /* 0x000e220000002300 */
[----:B------:R-:W1:Y:S06]  /*0020*/  LDCU UR6, c[0x0][0x360] ;  /* 0x00006c00ff0677ac */ /* 0x000e6c0008000800 */
[----:B------:R-:W2:Y:S01]  /*0030*/  LDC.64 R2, c[0x0][0x390] ;  /* 0x0000e400ff027b82 */ /* 0x000ea20000000a00 */
[----:B------:R-:W0:Y:S01]  /*0040*/  S2R R11, SR_CTAID.X ;  /* 0x00000000000b7919 */ /* 0x000e220000002500 */
[----:B------:R-:W3:Y:S01]  /*0050*/  LDCU UR7, c[0x0][0x364] ;  /* 0x00006c80ff0777ac */ /* 0x000ee20008000800 */
[----:B------:R-:W3:Y:S01]  /*0060*/  S2R R7, SR_TID.Y ;  /* 0x0000000000077919 */ /* 0x000ee20000002200 */
[----:B------:R-:W0:Y:S04]  /*0070*/  LDCU UR8, c[0x0][0x368] ;  /* 0x00006d00ff0877ac */ /* 0x000e280008000800 */
[----:B------:R-:W4:Y:S01]  /*0080*/  LDC.64 R4, c[0x0][0x388] ;  /* 0x0000e200ff047b82 */ /* 0x000f220000000a00 */
[----:B------:R-:W1:Y:S01]  /*0090*/  S2R R9, SR_TID.X ;  /* 0x0000000000097919 */ /* 0x000e620000002100 */
[----:B------:R-:W5:Y:S01]  /*00a0*/  LDCU.64 UR4, c[0x0][0x358] ;  /* 0x00006b00ff0477ac */ /* 0x000f620008000a00 */
[----:B0-----:R-:W-:-:S04]  /*00b0*/  IMAD R0, R11, UR8, R0 ;  /* 0x000000080b007c24 */ /* 0x001fc8000f8e0200 */
[----:B---3--:R-:W-:Y:S02]  /*00c0*/  IMAD R0, R0, UR7, R7 ;  /* 0x0000000700007c24 */ /* 0x008fe4000f8e0207 */
[----:B------:R-:W0:Y:S02]  /*00d0*/  LDC.64 R6, c[0x0][0x380] ;  /* 0x0000e000ff067b82 */ /* 0x000e240000000a00 */
[----:B-1----:R-:W-:-:S04]  /*00e0*/  IMAD R9, R0, UR6, R9 ;  /* 0x0000000600097c24 */ /* 0x002fc8000f8e0209 */
[----:B--2---:R-:W-:-:S04]  /*00f0*/  IMAD.WIDE R2, R9, 0x4, R2 ;  /* 0x0000000409027825 */ /* 0x004fc800078e0202 */
[C---:B----4-:R-:W-:Y:S02]  /*0100*/  IMAD.WIDE R4, R9.reuse, 0x4, R4 ;  /* 0x0000000409047825 */ /* 0x050fe400078e0204 */
[----:B-----5:R-:W2:Y:S04]  /*0110*/  LDG.E R2, desc[UR4][R2.64] ;  /* 0x0000000402027981 */ /* 0x020ea8000c1e1900 */
[----:B------:R-:W2:Y:S01]  /*0120*/  LDG.E R5, desc[UR4][R4.64] ;  /* 0x0000000404057981 */ /* 0x000ea2000c1e1900 */
[----:B0-----:R-:W-:Y:S01]  /*0130*/  IMAD.WIDE R6, R9, 0x4, R6 ;  /* 0x0000000409067825 */ /* 0x001fe200078e0206 */
[----:B--2---:R-:W-:-:S05]  /*0140*/  IADD3 R9, PT, PT, R2, -R5, RZ ;  /* 0x8000000502097210 */ /* 0x004fca0007ffe0ff */
[----:B------:R-:W-:Y:S01]  /*0150*/  STG.E desc[UR4][R6.64], R9 ;  /* 0x0000000906007986 */ /* 0x000fe2000c101904 */
[----:B------:R-:W-:Y:S05]  /*0160*/  EXIT ;  /* 0x000000000000794d */ /* 0x000fea0003800000 */
.L_x_6:
        /* <DEDUP_REMOVED lines=9> */
.L_x_23:


//--------------------- .text._Z16testBlockThread2PiPKiS1_ --------------------------
	.section	.text._Z16testBlockThread2PiPKiS1_,"ax",@progbits
	.align	128
        .global         _Z16testBlockThread2PiPKiS1_
        .type           _Z16testBlockThread2PiPKiS1_,@function
        .size           _Z16testBlockThread2PiPKiS1_,(.L_x_24 - _Z16testBlockThread2PiPKiS1_)
        .other          _Z16testBlockThread2PiPKiS1_,@"STO_CUDA_ENTRY STV_DEFAULT"
_Z16testBlockThread2PiPKiS1_:
.text._Z16testBlockThread2PiPKiS1_:
[----:B------:R-:W-:Y:S01]  /*0000*/  LDC R1, c[0x0][0x37c] ;  /* 0x0000df00ff017b82 */ /* 0x000fe20000000800 */
[----:B------:R-:W0:Y:S01]  /*0010*/  S2R R0, SR_TID.Y ;  /* 0x0000000000007919 */ /* 0x000e220000002200 */
[----:B------:R-:W1:Y:S06]  /*0020*/  LDCU UR6, c[0x0][0x360] ;  /* 0x00006c00ff0677ac */ /* 0x000e6c0008000800 */
[----:B------:R-:W2:Y:S01]  /*0030*/  LDC.64 R2, c[0x0][0x390] ;  /* 0x0000e400ff027b82 */ /* 0x000ea20000000a00 */
[----:B------:R-:W0:Y:S01]  /*0040*/  S2R R7, SR_CTAID.X ;  /* 0x0000000000077919 */ /* 0x000e220000002500 */
[----:B------:R-:W0:Y:S01]  /*0050*/  LDCU UR7, c[0x0][0x364] ;  /* 0x00006c80ff0777ac */ /* 0x000e220008000800 */
[----:B------:R-:W1:Y:S01]  /*0060*/  S2R R9, SR_TID.X ;  /* 0x0000000000097919 */ /* 0x000e620000002100 */
[----:B------:R-:W3:Y:S04]  /*0070*/  LDCU.64 UR4, c[0x0][0x358] ;  /* 0x00006b00ff0477ac */ /* 0x000ee80008000a00 */
[----:B------:R-:W4:Y:S01]  /*0080*/  LDC.64 R4, c[0x0][0x388] ;  /* 0x0000e200ff047b82 */ /* 0x000f220000000a00 */
[----:B0-----:R-:W-:-:S07]  /*0090*/  IMAD R0, R7, UR7, R0 ;  /* 0x0000000707007c24 */ /* 0x001fce000f8e0200 */
[----:B------:R-:W0:Y:S01]  /*00a0*/  LDC.64 R6, c[0x0][0x380] ;  /* 0x0000e000ff067b82 */ /* 0x000e220000000a00 */
[----:B-1----:R-:W-:-:S04]  /*00b0*/  IMAD R9, R0, UR6, R9 ;  /* 0x0000000600097c24 */ /* 0x002fc8000f8e0209 */
[----:B--2---:R-:W-:-:S04]  /*00c0*/  IMAD.WIDE R2, R9, 0x4, R2 ;  /* 0x0000000409027825 */ /* 0x004fc800078e0202 */
[C---:B----4-:R-:W-:Y:S02]  /*00d0*/  IMAD.WIDE R4, R9.reuse, 0x4, R4 ;  /* 0x0000000409047825 */ /* 0x050fe400078e0204 */
[----:B---3--:R-:W2:Y:S04]  /*00e0*/  LDG.E R2, desc[UR4][R2.64] ;  /* 0x0000000402027981 */ /* 0x008ea8000c1e1900 */
[----:B------:R-:W2:Y:S01]  /*00f0*/  LDG.E R5, desc[UR4][R4.64] ;  /* 0x0000000404057981 */ /* 0x000ea2000c1e1900 */
[----:B0-----:R-:W-:Y:S01]  /*0100*/  IMAD.WIDE R6, R9, 0x4, R6 ;  /* 0x0000000409067825 */ /* 0x001fe200078e0206 */
[----:B--2---:R-:W-:-:S05]  /*0110*/  IADD3 R9, PT, PT, R2, -R5, RZ ;  /* 0x8000000502097210 */ /* 0x004fca0007ffe0ff */
[----:B------:R-:W-:Y:S01]  /*0120*/  STG.E desc[UR4][R6.64], R9 ;  /* 0x0000000906007986 */ /* 0x000fe2000c101904 */
[----:B------:R-:W-:Y:S05]  /*0130*/  EXIT ;  /* 0x000000000000794d */ /* 0x000fea0003800000 */
.L_x_7:
        /* <DEDUP_REMOVED lines=12> */
.L_x_24:


//--------------------- .text._Z16testBlockThread1PiPKiS1_ --------------------------
	.section	.text._Z16testBlockThread1PiPKiS1_,"ax",@progbits
	.align	128
        .global         _Z16testBlockThread1PiPKiS1_
        .type           _Z16testBlockThread1PiPKiS1_,@function
        .size           _Z16testBlockThread1PiPKiS1_,(.L_x_25 - _Z16testBlockThread1PiPKiS1_)
        .other          _Z16testBlockThread1PiPKiS1_,@"STO_CUDA_ENTRY STV_DEFAULT"
_Z16testBlockThread1PiPKiS1_:
.text._Z16testBlockThread1PiPKiS1_:
[----:B------:R-:W-:Y:S01]  /*0000*/  LDC R1, c[0x0][0x37c] ;  /* 0x0000df00ff017b82 */ /* 0x000fe20000000800 */
[----:B------:R-:W0:Y:S07]  /*0010*/  S2R R9, SR_TID.X ;  /* 0x0000000000097919 */ /* 0x000e2e0000002100 */
[----:B------:R-:W1:Y:S01]  /*0020*/  LDC.64 R2, c[0x0][0x390] ;  /* 0x0000e400ff027b82 */ /* 0x000e620000000a00 */
[----:B------:R-:W0:Y:S01]  /*0030*/  LDCU UR6, c[0x0][0x360] ;  /* 0x00006c00ff0677ac */ /* 0x000e220008000800 */
[----:B------:R-:W0:Y:S01]  /*0040*/  S2R R0, SR_CTAID.X ;  /* 0x0000000000007919 */ /* 0x000e220000002500 */
[----:B------:R-:W2:Y:S05]  /*0050*/  LDCU.64 UR4, c[0x0][0x358] ;  /* 0x00006b00ff0477ac */ /* 0x000eaa0008000a00 */
[----:B------:R-:W3:Y:S08]  /*0060*/  LDC.64 R4, c[0x0][0x388] ;  /* 0x0000e200ff047b82 */ /* 0x000ef00000000a00 */
[----:B------:R-:W4:Y:S01]  /*0070*/  LDC.64 R6, c[0x0][0x380] ;  /* 0x0000e000ff067b82 */ /* 0x000f220000000a00 */
[----:B0-----:R-:W-:-:S04]  /*0080*/  IMAD R9, R0, UR6, R9 ;  /* 0x0000000600097c24 */ /* 0x001fc8000f8e0209 */
[----:B-1----:R-:W-:-:S04]  /*0090*/  IMAD.WIDE R2, R9, 0x4, R2 ;  /* 0x0000000409027825 */ /* 0x002fc800078e0202 */
[C---:B---3--:R-:W-:Y:S02]  /*00a0*/  IMAD.WIDE R4, R9.reuse, 0x4, R4 ;  /* 0x0000000409047825 */ /* 0x048fe400078e0204 */
[----:B--2---:R-:W2:Y:S04]  /*00b0*/  LDG.E R2, desc[UR4][R2.64] ;  /* 0x0000000402027981 */ /* 0x004ea8000c1e1900 */
[----:B------:R-:W2:Y:S01]  /*00c0*/  LDG.E R5, desc[UR4][R4.64] ;  /* 0x0000000404057981 */ /* 0x000ea2000c1e1900 */
[----:B----4-:R-:W-:Y:S01]  /*00d0*/  IMAD.WIDE R6, R9, 0x4, R6 ;  /* 0x0000000409067825 */ /* 0x010fe200078e0206 */
[----:B--2---:R-:W-:-:S05]  /*00e0*/  IADD3 R9, PT, PT, R2, -R5, RZ ;  /* 0x8000000502097210 */ /* 0x004fca0007ffe0ff */
[----:B------:R-:W-:Y:S01]  /*00f0*/  STG.E desc[UR4][R6.64], R9 ;  /* 0x0000000906007986 */ /* 0x000fe2000c101904 */
[----:B------:R-:W-:Y:S05]  /*0100*/  EXIT ;  /* 0x000000000000794d */ /* 0x000fea0003800000 */
.L_x_8:
        /* <DEDUP_REMOVED lines=15> */
.L_x_25:


//--------------------- .text._Z10testBlock3PiPKiS1_ --------------------------
	.section	.text._Z10testBlock3PiPKiS1_,"ax",@progbits
	.align	128
        .global         _Z10testBlock3PiPKiS1_
        .type           _Z10testBlock3PiPKiS1_,@function
        .size           _Z10testBlock3PiPKiS1_,(.L_x_26 - _Z10testBlock3PiPKiS1_)
        .other          _Z10testBlock3PiPKiS1_,@"STO_CUDA_ENTRY STV_DEFAULT"
_Z10testBlock3PiPKiS1_:
.text._Z10testBlock3PiPKiS1_:
[----:B------:R-:W-:Y:S01]  /*0000*/  LDC R1, c[0x0][0x37c] ;  /* 0x0000df00ff017b82 */ /* 0x000fe20000000800 */
[----:B------:R-:W0:Y:S07]  /*0010*/  S2R R0, SR_CTAID.Z ;  /* 0x0000000000007919 */ /* 0x000e2e0000002700 */
[----:B------:R-:W1:Y:S01]  /*0020*/  LDC R9, c[0x0][0x370] ;  /* 0x0000dc00ff097b82 */ /* 0x000e620000000800 */
[----:B------:R-:W2:Y:S07]  /*0030*/  LDCU.64 UR4, c[0x0][0x358] ;  /* 0x00006b00ff0477ac */ /* 0x000eae0008000a00 */
[----:B------:R-:W0:Y:S08]  /*0040*/  S2UR UR7, SR_CTAID.Y ;  /* 0x00000000000779c3 */ /* 0x000e300000002600 */
[----:B------:R-:W0:Y:S08]  /*0050*/  LDC R7, c[0x0][0x374] ;  /* 0x0000dd00ff077b82 */ /* 0x000e300000000800 */
[----:B------:R-:W1:Y:S08]  /*0060*/  S2UR UR6, SR_CTAID.X ;  /* 0x00000000000679c3 */ /* 0x000e700000002500 */
[----:B------:R-:W3:Y:S08]  /*0070*/  LDC.64 R2, c[0x0][0x390] ;  /* 0x0000e400ff027b82 */ /* 0x000ef00000000a00 */
[----:B------:R-:W4:Y:S01]  /*0080*/  LDC.64 R4, c[0x0][0x388] ;  /* 0x0000e200ff047b82 */ /* 0x000f220000000a00 */
[----:B0-----:R-:W-:-:S04]  /*0090*/  IMAD R0, R0, R7, UR7 ;  /* 0x0000000700007e24 */ /* 0x001fc8000f8e0207 */
[----:B-1----:R-:W-:-:S03]  /*00a0*/  IMAD R9, R0, R9, UR6 ;  /* 0x0000000600097e24 */ /* 0x002fc6000f8e0209 */
[----:B------:R-:W0:Y:S01]  /*00b0*/  LDC.64 R6, c[0x0][0x380] ;  /* 0x0000e000ff067b82 */ /* 0x000e220000000a00 */
        /* <DEDUP_REMOVED lines=8> */
.L_x_9:
        /* <DEDUP_REMOVED lines=12> */
.L_x_26:


//--------------------- .text._Z10testBlock2PiPKiS1_ --------------------------
	.section	.text._Z10testBlock2PiPKiS1_,"ax",@progbits
	.align	128
        .global         _Z10testBlock2PiPKiS1_
        .type           _Z10testBlock2PiPKiS1_,@function
        .size           _Z10testBlock2PiPKiS1_,(.L_x_27 - _Z10testBlock2PiPKiS1_)
        .other          _Z10testBlock2PiPKiS1_,@"STO_CUDA_ENTRY STV_DEFAULT"
_Z10testBlock2PiPKiS1_:
.text._Z10testBlock2PiPKiS1_:
[----:B------:R-:W-:Y:S01]  /*0000*/  LDC R1, c[0x0][0x37c] ;  /* 0x0000df00ff017b82 */ /* 0x000fe20000000800 */
[----:B------:R-:W0:Y:S07]  /*0010*/  S2R R9, SR_CTAID.Y ;  /* 0x0000000000097919 */ /* 0x000e2e0000002600 */
[----:B------:R-:W0:Y:S01]  /*0020*/  S2UR UR6, SR_CTAID.X ;  /* 0x00000000000679c3 */ /* 0x000e220000002500 */
[----:B------:R-:W1:Y:S07]  /*0030*/  LDCU.64 UR4, c[0x0][0x358] ;  /* 0x00006b00ff0477ac */ /* 0x000e6e0008000a00 */
[----:B------:R-:W0:Y:S08]  /*0040*/  LDC R0, c[0x0][0x370] ;  /* 0x0000dc00ff007b82 */ /* 0x000e300000000800 */
[----:B------:R-:W2:Y:S08]  /*0050*/  LDC.64 R2, c[0x0][0x390] ;  /* 0x0000e400ff027b82 */ /* 0x000eb00000000a00 */
[----:B------:R-:W3:Y:S01]  /*0060*/  LDC.64 R4, c[0x0][0x388] ;  /* 0x0000e200ff047b82 */ /* 0x000ee20000000a00 */
[----:B0-----:R-:W-:-:S07]  /*0070*/  IMAD R9, R9, R0, UR6 ;  /* 0x0000000609097e24 */ /* 0x001fce000f8e0200 */
[----:B------:R-:W0:Y:S01]  /*0080*/  LDC.64 R6, c[0x0][0x380] ;  /* 0x0000e000ff067b82 */ /* 0x000e220000000a00 */
[----:B--2---:R-:W-:-:S06]  /*0090*/  IMAD.WIDE R2, R9, 0x4, R2 ;  /* 0x0000000409027825 */ /* 0x004fcc00078e0202 */
[----:B-1----:R-:W2:Y:S01]  /*00a0*/  LDG.E R2, desc[UR4][R2.64] ;  /* 0x0000000402027981 */ /* 0x002ea2000c1e1900 */
[----:B---3--:R-:W-:-:S06]  /*00b0*/  IMAD.WIDE R4, R9, 0x4, R4 ;  /* 0x0000000409047825 */ /* 0x008fcc00078e0204 */
[----:B------:R-:W2:Y:S01]  /*00c0*/  LDG.E R5, desc[UR4][R4.64] ;  /* 0x0000000404057981 */ /* 0x000ea2000c1e1900 */
[----:B0-----:R-:W-:Y:S01]  /*00d0*/  IMAD.WIDE R6, R9, 0x4, R6 ;  /* 0x0000000409067825 */ /* 0x001fe200078e0206 */
[----:B--2---:R-:W-:-:S05]  /*00e0*/  IADD3 R9, PT, PT, R2, -R5, RZ ;  /* 0x8000000502097210 */ /* 0x004fca0007ffe0ff */
[----:B------:R-:W-:Y:S01]  /*00f0*/  STG.E desc[UR4][R6.64], R9 ;  /* 0x0000000906007986 */ /* 0x000fe2000c101904 */
[----:B------:R-:W-:Y:S05]  /*0100*/  EXIT ;  /* 0x000000000000794d */ /* 0x000fea0003800000 */
.L_x_10:
        /* <DEDUP_REMOVED lines=15> */
.L_x_27:


//--------------------- .text._Z10testBlock1PiPKiS1_ --------------------------
	.section	.text._Z10testBlock1PiPKiS1_,"ax",@progbits
	.align	128
        .global         _Z10testBlock1PiPKiS1_
        .type           _Z10testBlock1PiPKiS1_,@function
        .size           _Z10testBlock1PiPKiS1_,(.L_x_28 - _Z10testBlock1PiPKiS1_)
        .other          _Z10testBlock1PiPKiS1_,@"STO_CUDA_ENTRY STV_DEFAULT"
_Z10testBlock1PiPKiS1_:
.text._Z10testBlock1PiPKiS1_:
[----:B------:R-:W-:Y:S01]  /*0000*/  LDC R1, c[0x0][0x37c] ;  /* 0x0000df00ff017b82 */ /* 0x000fe20000000800 */
[----:B------:R-:W0:Y:S07]  /*0010*/  S2R R9, SR_CTAID.X ;  /* 0x0000000000097919 */ /* 0x000e2e0000002500 */
[----:B------:R-:W0:Y:S01]  /*0020*/  LDC.64 R2, c[0x0][0x390] ;  /* 0x0000e400ff027b82 */ /* 0x000e220000000a00 */
[----:B------:R-:W1:Y:S07]  /*0030*/  LDCU.64 UR4, c[0x0][0x358] ;  /* 0x00006b00ff0477ac */ /* 0x000e6e0008000a00 */
[----:B------:R-:W2:Y:S08]  /*0040*/  LDC.64 R4, c[0x0][0x388] ;  /* 0x0000e200ff047b82 */ /* 0x000eb00000000a00 */
[----:B------:R-:W3:Y:S01]  /*0050*/  LDC.64 R6, c[0x0][0x380] ;  /* 0x0000e000ff067b82 */ /* 0x000ee20000000a00 */
[----:B0-----:R-:W-:-:S04]  /*0060*/  IMAD.WIDE.U32 R2, R9, 0x4, R2 ;  /* 0x0000000409027825 */ /* 0x001fc800078e0002 */
[C---:B--2---:R-:W-:Y:S02]  /*0070*/  IMAD.WIDE.U32 R4, R9.reuse, 0x4, R4 ;  /* 0x0000000409047825 */ /* 0x044fe400078e0004 */
[----:B-1----:R-:W2:Y:S04]  /*0080*/  LDG.E R2, desc[UR4][R2.64] ;  /* 0x0000000402027981 */ /* 0x002ea8000c1e1900 */
[----:B------:R-:W2:Y:S01]  /*0090*/  LDG.E R5, desc[UR4][R4.64] ;  /* 0x0000000404057981 */ /* 0x000ea2000c1e1900 */
[----:B---3--:R-:W-:Y:S01]  /*00a0*/  IMAD.WIDE.U32 R6, R9, 0x4, R6 ;  /* 0x0000000409067825 */ /* 0x008fe200078e0006 */
[----:B--2---:R-:W-:-:S05]  /*00b0*/  IADD3 R9, PT, PT, R2, -R5, RZ ;  /* 0x8000000502097210 */ /* 0x004fca0007ffe0ff */
[----:B------:R-:W-:Y:S01]  /*00c0*/  STG.E desc[UR4][R6.64], R9 ;  /* 0x0000000906007986 */ /* 0x000fe2000c101904 */
[----:B------:R-:W-:Y:S05]  /*00d0*/  EXIT ;  /* 0x000000000000794d */ /* 0x000fea0003800000 */
.L_x_11:
        /* <DEDUP_REMOVED lines=10> */
.L_x_28:


//--------------------- .text._Z11testThread3PiPKiS1_ --------------------------
	.section	.text._Z11testThread3PiPKiS1_,"ax",@progbits
	.align	128
        .global         _Z11testThread3PiPKiS1_
        .type           _Z11testThread3PiPKiS1_,@function
        .size           _Z11testThread3PiPKiS1_,(.L_x_29 - _Z11testThread3PiPKiS1_)
        .other          _Z11testThread3PiPKiS1_,@"STO_CUDA_ENTRY STV_DEFAULT"
_Z11testThread3PiPKiS1_:
.text._Z11testThread3PiPKiS1_:
[----:B------:R-:W-:Y:S01]  /*0000*/  LDC R1, c[0x0][0x37c] ;  /* 0x0000df00ff017b82 */ /* 0x000fe20000000800 */
[----:B------:R-:W0:Y:S01]  /*0010*/  S2R R0, SR_TID.Y ;  /* 0x0000000000007919 */ /* 0x000e220000002200 */
[----:B------:R-:W1:Y:S06]  /*0020*/  LDCU UR6, c[0x0][0x360] ;  /* 0x00006c00ff0677ac */ /* 0x000e6c0008000800 */
[----:B------:R-:W2:Y:S01]  /*0030*/  LDC.64 R2, c[0x0][0x390] ;  /* 0x0000e400ff027b82 */ /* 0x000ea20000000a00 */
[----:B------:R-:W0:Y:S01]  /*0040*/  S2R R7, SR_TID.Z ;  /* 0x0000000000077919 */ /* 0x000e220000002300 */
[----:B------:R-:W0:Y:S01]  /*0050*/  LDCU UR7, c[0x0][0x364] ;  /* 0x00006c80ff0777ac */ /* 0x000e220008000800 */
[----:B------:R-:W1:Y:S01]  /*0060*/  S2R R9, SR_TID.X ;  /* 0x0000000000097919 */ /* 0x000e620000002100 */
[----:B------:R-:W3:Y:S04]  /*0070*/  LDCU.64 UR4, c[0x0][0x358] ;  /* 0x00006b00ff0477ac */ /* 0x000ee80008000a00 */
[----:B------:R-:W4:Y:S01]  /*0080*/  LDC.64 R4, c[0x0][0x388] ;  /* 0x0000e200ff047b82 */ /* 0x000f220000000a00 */
[----:B0-----:R-:W-:-:S07]  /*0090*/  IMAD R0, R7, UR7, R0 ;  /* 0x0000000707007c24 */ /* 0x001fce000f8e0200 */
[----:B------:R-:W0:Y:S01]  /*00a0*/  LDC.64 R6, c[0x0][0x380] ;  /* 0x0000e000ff067b82 */ /* 0x000e220000000a00 */
[----:B-1----:R-:W-:-:S04]  /*00b0*/  IMAD R9, R0, UR6, R9 ;  /* 0x0000000600097c24 */ /* 0x002fc8000f8e0209 */
[----:B--2---:R-:W-:-:S04]  /*00c0*/  IMAD.WIDE.U32 R2, R9, 0x4, R2 ;  /* 0x0000000409027825 */ /* 0x004fc800078e0002 */
[C---:B----4-:R-:W-:Y:S02]  /*00d0*/  IMAD.WIDE.U32 R4, R9.reuse, 0x4, R4 ;  /* 0x0000000409047825 */ /* 0x050fe400078e0004 */
[----:B---3--:R-:W2:Y:S04]  /*00e0*/  LDG.E R2, desc[UR4][R2.64] ;  /* 0x0000000402027981 */ /* 0x008ea8000c1e1900 */
[----:B------:R-:W2:Y:S01]  /*00f0*/  LDG.E R5, desc[UR4][R4.64] ;  /* 0x0000000404057981 */ /* 0x000ea2000c1e1900 */
[----:B0-----:R-:W-:Y:S01]  /*0100*/  IMAD.WIDE.U32 R6, R9, 0x4, R6 ;  /* 0x0000000409067825 */ /* 0x001fe200078e0006 */
[----:B--2---:R-:W-:-:S05]  /*0110*/  IADD3 R9, PT, PT, R2, -R5, RZ ;  /* 0x8000000502097210 */ /* 0x004fca0007ffe0ff */
[----:B------:R-:W-:Y:S01]  /*0120*/  STG.E desc[UR4][R6.64], R9 ;  /* 0x0000000906007986 */ /* 0x000fe2000c101904 */
[----:B------:R-:W-:Y:S05]  /*0130*/  EXIT ;  /* 0x000000000000794d */ /* 0x000fea0003800000 */
.L_x_12:
        /* <DEDUP_REMOVED lines=12> */
.L_x_29:


//--------------------- .text._Z11testThread2PiPKiS1_ --------------------------
	.section	.text._Z11testThread2PiPKiS1_,"ax",@progbits
	.align	128
        .global         _Z11testThread2PiPKiS1_
        .type           _Z11testThread2PiPKiS1_,@function
        .size           _Z11testThread2PiPKiS1_,(.L_x_30 - _Z11testThread2PiPKiS1_)
        .other          _Z11testThread2PiPKiS1_,@"STO_CUDA_ENTRY STV_DEFAULT"
_Z11testThread2PiPKiS1_:
.text._Z11testThread2PiPKiS1_:
[----:B------:R-:W0:Y:S01]  /*0000*/  LDC R1, c[0x0][0x37c] ;  /* 0x0000df00ff017b82 */ /* 0x000e220000000800 */
[----:B------:R-:W1:Y:S01]  /*0010*/  S2R R3, SR_TID.X ;  /* 0x0000000000037919 */ /* 0x000e620000002100 */
[----:B------:R-:W2:Y:S06]  /*0020*/  LDCU UR7, c[0x0][0x2fc] ;  /* 0x00005f80ff0777ac */ /* 0x000eac0008000800 */
[----:B------:R-:W1:Y:S01]  /*0030*/  LDC R0, c[0x0][0x360] ;  /* 0x0000d800ff007b82 */ /* 0x000e620000000800 */
[----:B0-----:R-:W-:Y:S01]  /*0040*/  VIADD R1, R1, 0xfffffff8 ;  /* 0xfffffff801017836 */ /* 0x001fe20000000000 */
[----:B------:R-:W1:Y:S01]  /*0050*/  S2R R2, SR_TID.Y ;  /* 0x0000000000027919 */ /* 0x000e620000002200 */
[----:B------:R-:W0:Y:S05]  /*0060*/  LDCU.64 UR4, c[0x0][0x358] ;  /* 0x00006b00ff0477ac */ /* 0x000e2a0008000a00 */
[----:B------:R-:W3:Y:S08]  /*0070*/  LDC.64 R4, c[0x0][0x390] ;  /* 0x0000e400ff047b82 */ /* 0x000ef00000000a00 */
[----:B------:R-:W4:Y:S08]  /*0080*/  LDC.64 R6, c[0x0][0x388] ;  /* 0x0000e200ff067b82 */ /* 0x000f300000000a00 */
[----:B------:R-:W5:Y:S01]  /*0090*/  LDC.64 R8, c[0x0][0x380] ;  /* 0x0000e000ff087b82 */ /* 0x000f620000000a00 */
[----:B-1----:R-:W-:-:S04]  /*00a0*/  IMAD R3, R2, R0, R3 ;  /* 0x0000000002037224 */ /* 0x002fc800078e0203 */
[----:B---3--:R-:W-:-:S04]  /*00b0*/  IMAD.WIDE.U32 R4, R3, 0x4, R4 ;  /* 0x0000000403047825 */ /* 0x008fc800078e0004 */
[C---:B----4-:R-:W-:Y:S02]  /*00c0*/  IMAD.WIDE.U32 R6, R3.reuse, 0x4, R6 ;  /* 0x0000000403067825 */ /* 0x050fe400078e0006 */
[----:B0-----:R-:W3:Y:S04]  /*00d0*/  LDG.E R4, desc[UR4][R4.64] ;  /* 0x0000000404047981 */ /* 0x001ee8000c1e1900 */
[----:B------:R-:W3:Y:S01]  /*00e0*/  LDG.E R7, desc[UR4][R6.64] ;  /* 0x0000000406077981 */ /* 0x000ee2000c1e1900 */
[----:B------:R-:W0:Y:S01]  /*00f0*/  LDCU UR6, c[0x0][0x2f8] ;  /* 0x00005f00ff0677ac */ /* 0x000e220008000800 */
[C---:B------:R-:W-:Y:S01]  /*0100*/  ISETP.NE.AND P0, PT, R3.reuse, RZ, PT ;  /* 0x000000ff0300720c */ /* 0x040fe20003f05270 */
[----:B-----5:R-:W-:Y:S01]  /*0110*/  IMAD.WIDE.U32 R8, R3, 0x4, R8 ;  /* 0x0000000403087825 */ /* 0x020fe200078e0008 */
[----:B0-----:R-:W-:-:S05]  /*0120*/  IADD3 R16, P1, PT, R1, UR6, RZ ;  /* 0x0000000601107c10 */ /* 0x001fca000ff3e0ff */
[----:B--2---:R-:W-:Y:S01]  /*0130*/  IMAD.X R2, RZ, RZ, UR7, P1 ;  /* 0x00000007ff027e24 */ /* 0x004fe200088e06ff */
[----:B---3--:R-:W-:-:S05]  /*0140*/  IADD3 R11, PT, PT, R4, -R7, RZ ;  /* 0x80000007040b7210 */ /* 0x008fca0007ffe0ff */
[----:B------:R0:W-:Y:S01]  /*0150*/  STG.E desc[UR4][R8.64], R11 ;  /* 0x0000000b08007986 */ /* 0x0001e2000c101904 */
[----:B------:R-:W-:Y:S05]  /*0160*/  @P0 EXIT ;  /* 0x000000000000094d */ /* 0x000fea0003800000 */
[----:B------:R-:W-:Y:S01]  /*0170*/  MOV R17, 0x10 ;  /* 0x0000001000117802 */ /* 0x000fe20000000f00 */
[----:B------:R1:W-:Y:S01]  /*0180*/  STL [R1], R0 ;  /* 0x0000000001007387 */ /* 0x0003e20000100800 */
[----:B------:R-:W2:Y:S01]  /*0190*/  LDCU.64 UR4, c[0x4][URZ] ;  /* 0x01000000ff0477ac */ /* 0x000ea20008000a00 */
[----:B------:R-:W-:Y:S01]  /*01a0*/  MOV R6, R16 ;  /* 0x0000001000067202 */ /* 0x000fe20000000f00 */
[----:B0-----:R1:W0:Y:S01]  /*01b0*/  LDC.64 R8, c[0x4][R17] ;  /* 0x0100000011087b82 */ /* 0x0012220000000a00 */
[----:B------:R-:W-:Y:S01]  /*01c0*/  IMAD.MOV.U32 R7, RZ, RZ, R2 ;  /* 0x000000ffff077224 */ /* 0x000fe200078e0002 */
[----:B--2---:R-:W-:Y:S01]  /*01d0*/  MOV R4, UR4 ;  /* 0x0000000400047c02 */ /* 0x004fe20008000f00 */
[----:B-1----:R-:W-:-:S07]  /*01e0*/  IMAD.U32 R5, RZ, RZ, UR5 ;  /* 0x00000005ff057e24 */ /* 0x002fce000f8e00ff */
[----:B------:R-:W-:-:S07]  /*01f0*/  LEPC R20, `(.L_x_13) ;  /* 0x000000001014794e */ /* 0x000fce0000000000 */
[----:B0-----:R-:W-:Y:S05]  /*0200*/  CALL.ABS.NOINC R8 ;  /* 0x0000000008007343 */ /* 0x001fea0003c00000 */
.L_x_13:
[----:B------:R-:W0:Y:S01]  /*0210*/  LDC R0, c[0x0][0x364] ;  /* 0x0000d900ff007b82 */ /* 0x000e220000000800 */
[----:B------:R-:W1:Y:S01]  /*0220*/  LDCU.64 UR4, c[0x4][0x8] ;  /* 0x01000100ff0477ac */ /* 0x000e620008000a00 */
[----:B------:R-:W-:Y:S01]  /*0230*/  MOV R6, R16 ;  /* 0x0000001000067202 */ /* 0x000fe20000000f00 */
[----:B------:R-:W-:-:S05]  /*0240*/  IMAD.MOV.U32 R7, RZ, RZ, R2 ;  /* 0x000000ffff077224 */ /* 0x000fca00078e0002 */
[----:B------:R2:W3:Y:S01]  /*0250*/  LDC.64 R8, c[0x4][R17] ;  /* 0x0100000011087b82 */ /* 0x0004e20000000a00 */
[----:B-1----:R-:W-:Y:S01]  /*0260*/  MOV R4, UR4 ;  /* 0x0000000400047c02 */ /* 0x002fe20008000f00 */
[----:B------:R-:W-:Y:S01]  /*0270*/  IMAD.U32 R5, RZ, RZ, UR5 ;  /* 0x00000005ff057e24 */ /* 0x000fe2000f8e00ff */
[----:B0-----:R2:W-:Y:S06]  /*0280*/  STL [R1], R0 ;  /* 0x0000000001007387 */ /* 0x0015ec0000100800 */
[----:B------:R-:W-:-:S07]  /*0290*/  LEPC R20, `(.L_x_14) ;  /* 0x000000001014794e */ /* 0x000fce0000000000 */
[----:B--23--:R-:W-:Y:S05]  /*02a0*/  CALL.ABS.NOINC R8 ;  /* 0x0000000008007343 */ /* 0x00cfea0003c00000 */
.L_x_14:
[----:B------:R-:W-:Y:S05]  /*02b0*/  EXIT ;  /* 0x000000000000794d */ /* 0x000fea0003800000 */
.L_x_15:
        /* <DEDUP_REMOVED lines=12> */
.L_x_30:


//--------------------- .text._Z11testThread1PiPKiS1_ --------------------------
	.section	.text._Z11testThread1PiPKiS1_,"ax",@progbits
	.align	128
        .global         _Z11testThread1PiPKiS1_
        .type           _Z11testThread1PiPKiS1_,@function
        .size           _Z11testThread1PiPKiS1_,(.L_x_31 - _Z11testThread1PiPKiS1_)
        .other          _Z11testThread1PiPKiS1_,@"STO_CUDA_ENTRY STV_DEFAULT"
_Z11testThread1PiPKiS1_:
.text._Z11testThread1PiPKiS1_:
[----:B------:R-:W-:Y:S01]  /*0000*/  LDC R1, c[0x0][0x37c] ;  /* 0x0000df00ff017b82 */ /* 0x000fe20000000800 */
[----:B------:R-:W0:Y:S07]  /*0010*/  S2R R9, SR_TID.X ;  /* 0x0000000000097919 */ /* 0x000e2e0000002100 */
        /* <DEDUP_REMOVED lines=12> */
.L_x_16:
        /* <DEDUP_REMOVED lines=10> */
.L_x_31:


//--------------------- .nv.global.init           --------------------------
	.section	.nv.global.init,"aw",@progbits
.nv.global.init:
	.type		$str,@object
	.size		$str,($str$1 - $str)
$str:
        /*0000*/ 	.byte	0x42, 0x6c, 0x6f, 0x63, 0x6b, 0x20, 0x44, 0x69, 0x6d, 0x20, 0x58, 0x20, 0x25, 0x64, 0x20, 0x0a
        /*0010*/ 	.byte	0x00
	.type		$str$1,@object
	.size		$str$1,(.L_1 - $str$1)
$str$1:
        /*0011*/ 	.byte	0x42, 0x6c, 0x6f, 0x63, 0x6b, 0x20, 0x44, 0x69, 0x6d, 0x20, 0x59, 0x20, 0x25, 0x64, 0x20, 0x0a
        /*0021*/ 	.byte	0x00
.L_1:


//--------------------- .nv.shared.reserved.0     --------------------------
	.section	.nv.shared.reserved.0,"aw",@nobits
	.weak		__nv_reservedSMEM_offset_0_alias
	.size		__nv_reservedSMEM_offset_0_alias, 0, 64
	.other		__nv_reservedSMEM_offset_0_alias,@"STO_CUDA_RESERVED_SHARED STV_DEFAULT"
__nv_reservedSMEM_offset_0_alias:
	.zero		0
	.zero		64


//--------------------- .nv.constant0._Z16testBlockThread9PiPKiS1_ --------------------------
	.section	.nv.constant0._Z16testBlockThread9PiPKiS1_,"a",@progbits
	.sectionflags	@""
	.align	4
.nv.constant0._Z16testBlockThread9PiPKiS1_:
	.zero		920


//--------------------- .nv.constant0._Z16testBlockThread8PiPKiS1_ --------------------------
	.section	.nv.constant0._Z16testBlockThread8PiPKiS1_,"a",@progbits
	.sectionflags	@""
	.align	4
.nv.constant0._Z16testBlockThread8PiPKiS1_:
	.zero		920


//--------------------- .nv.constant0._Z16testBlockThread7PiPKiS1_ --------------------------
	.section	.nv.constant0._Z16testBlockThread7PiPKiS1_,"a",@progbits
	.sectionflags	@""
	.align	4
.nv.constant0._Z16testBlockThread7PiPKiS1_:
	.zero		920


//--------------------- .nv.constant0._Z16testBlockThread6PiPKiS1_ --------------------------
	.section	.nv.constant0._Z16testBlockThread6PiPKiS1_,"a",@progbits
	.sectionflags	@""
	.align	4
.nv.constant0._Z16testBlockThread6PiPKiS1_:
	.zero		920


//--------------------- .nv.constant0._Z16testBlockThread5PiPKiS1_ --------------------------
	.section	.nv.constant0._Z16testBlockThread5PiPKiS1_,"a",@progbits
	.sectionflags	@""
	.align	4
.nv.constant0._Z16testBlockThread5PiPKiS1_:
	.zero		920


//--------------------- .nv.constant0._Z16testBlockThread4PiPKiS1_ --------------------------
	.section	.nv.constant0._Z16testBlockThread4PiPKiS1_,"a",@progbits
	.sectionflags	@""
	.align	4
.nv.constant0._Z16testBlockThread4PiPKiS1_:
	.zero		920


//--------------------- .nv.constant0._Z16testBlockThread3PiPKiS1_ --------------------------
	.section	.nv.constant0._Z16testBlockThread3PiPKiS1_,"a",@progbits
	.sectionflags	@""
	.align	4
.nv.constant0._Z16testBlockThread3PiPKiS1_:
	.zero		920


//--------------------- .nv.constant0._Z16testBlockThread2PiPKiS1_ --------------------------
	.section	.nv.constant0._Z16testBlockThread2PiPKiS1_,"a",@progbits
	.sectionflags	@""
	.align	4
.nv.constant0._Z16testBlockThread2PiPKiS1_:
	.zero		920


//--------------------- .nv.constant0._Z16testBlockThread1PiPKiS1_ --------------------------
	.section	.nv.constant0._Z16testBlockThread1PiPKiS1_,"a",@progbits
	.sectionflags	@""
	.align	4
.nv.constant0._Z16testBlockThread1PiPKiS1_:
	.zero		920


//--------------------- .nv.constant0._Z10testBlock3PiPKiS1_ --------------------------
	.section	.nv.constant0._Z10testBlock3PiPKiS1_,"a",@progbits
	.sectionflags	@""
	.align	4
.nv.constant0._Z10testBlock3PiPKiS1_:
	.zero		920


//--------------------- .nv.constant0._Z10testBlock2PiPKiS1_ --------------------------
	.section	.nv.constant0._Z10testBlock2PiPKiS1_,"a",@progbits
	.sectionflags	@""
	.align	4
.nv.constant0._Z10testBlock2PiPKiS1_:
	.zero		920


//--------------------- .nv.constant0._Z10testBlock1PiPKiS1_ --------------------------
	.section	.nv.constant0._Z10testBlock1PiPKiS1_,"a",@progbits
	.sectionflags	@""
	.align	4
.nv.constant0._Z10testBlock1PiPKiS1_:
	.zero		920


//--------------------- .nv.constant0._Z11testThread3PiPKiS1_ --------------------------
	.section	.nv.constant0._Z11testThread3PiPKiS1_,"a",@progbits
	.sectionflags	@""
	.align	4
.nv.constant0._Z11testThread3PiPKiS1_:
	.zero		920


//--------------------- .nv.constant0._Z11testThread2PiPKiS1_ --------------------------
	.section	.nv.constant0._Z11testThread2PiPKiS1_,"a",@progbits
	.sectionflags	@""
	.align	4
.nv.constant0._Z11testThread2PiPKiS1_:
	.zero		920


//--------------------- .nv.constant0._Z11testThread1PiPKiS1_ --------------------------
	.section	.nv.constant0._Z11testThread1PiPKiS1_,"a",@progbits
	.sectionflags	@""
	.align	4
.nv.constant0._Z11testThread1PiPKiS1_:
	.zero		920


//--------------------- SYMBOLS --------------------------

	.type		.nv.reservedSmem.offset0,@object
	.size		.nv.reservedSmem.offset0,0x4
	.type		vprintf,@function
